// auto-generated by cutlass_sweep.conv — config: {"arch": "sm_100", "cluster_m": 2, "cluster_n": 1, "conv_kind": "fprop", "dtype": "tf32", "ndim": 2, "tile_k": 32, "tile_m": 128, "tile_n": 64}
#include "cutlass/cutlass.h"
#include "cute/tensor.hpp"
#include "cutlass/kernel_hardware_info.hpp"
#include "cutlass/conv/convolution.h"
#include "cutlass/conv/dispatch_policy.hpp"
#include "cutlass/conv/collective/collective_builder.hpp"
#include "cutlass/conv/kernel/conv_universal.hpp"
#include "cutlass/conv/device/conv_universal_adapter.hpp"
#include "cutlass/epilogue/collective/collective_builder.hpp"

using namespace cute;
using Elem = cutlass::tfloat32_t;
using Acc  = float;
using LayoutAB = cutlass::layout::TensorNHWC;
using LayoutC  = cutlass::layout::TensorNHWC;
constexpr auto ConvOp = cutlass::conv::Operator::kFprop;
using TileShape    = Shape<_128, _64, Shape<_32>>;
using ClusterShape = Shape<_2, _1, _1>;

using CollectiveEpilogue = typename cutlass::epilogue::collective::CollectiveBuilder<
    cutlass::arch::Sm100, cutlass::arch::OpClassTensorOp,
    TileShape, ClusterShape,
    cutlass::epilogue::collective::EpilogueTileAuto,
    Acc, Acc,
    Elem, LayoutC, 128 / cutlass::sizeof_bits<Elem>::value,
    Elem, LayoutC, 128 / cutlass::sizeof_bits<Elem>::value,
    cutlass::epilogue::collective::EpilogueScheduleAuto
  >::CollectiveOp;

using CollectiveMainloop = typename cutlass::conv::collective::CollectiveBuilder<
    cutlass::arch::Sm100, cutlass::arch::OpClassTensorOp, ConvOp,
    Elem, LayoutAB, 128 / cutlass::sizeof_bits<Elem>::value,
    Elem, LayoutAB, 128 / cutlass::sizeof_bits<Elem>::value,
    Acc,
    TileShape, ClusterShape,
    cutlass::conv::collective::StageCountAutoCarveout<
        static_cast<int>(sizeof(typename CollectiveEpilogue::SharedStorage))>,
    cutlass::conv::collective::KernelScheduleAuto
  >::CollectiveOp;

using ProblemShape = cutlass::conv::ConvProblemShape<
    ConvOp, CollectiveMainloop::DispatchPolicy::NumSpatialDimensions>;
using ConvKernel = cutlass::conv::kernel::ConvUniversal<
    ProblemShape, CollectiveMainloop, CollectiveEpilogue>;
using Conv = cutlass::conv::device::ConvUniversalAdapter<ConvKernel>;

auto* _anchor = &cutlass::device_kernel<ConvKernel>;


// ===== COMPILED SASS (sm_100a) =====

	.target	sm_100a

	.elftype	@"ET_EXEC"


//--------------------- .note.nv.tkinfo           --------------------------
	.section	.note.nv.tkinfo,"",@"SHT_NOTE"
	.sectionflags	@"SHF_NOTE_NV_TKINFO"
	.tkinfo
        /*0018*/ 	.word	0x00000002
        /*0030*/ 	.string	""
        /*0030*/ 	.string	"ptxas"
        /*0030*/ 	.string	"Cuda compilation tools, release 13.0, V13.0.88"
        /*0030*/ 	.string	"Build cuda_13.0.r13.0/compiler.36424714_0"
        /*0030*/ 	.string	"-arch sm_100a -m 64 "



//--------------------- .note.nv.cuinfo           --------------------------
	.section	.note.nv.cuinfo,"",@"SHT_NOTE"
	.sectionflags	@"SHF_NOTE_NV_CUINFO"
        /*0018*/ 	.short	0x0002
        /*001a*/ 	.short	0x0064
        /*001c*/ 	.short	0x0082
	.zero		2


//--------------------- .nv.info                  --------------------------
	.section	.nv.info,"",@"SHT_CUDA_INFO"
	.align	4


	//----- nvinfo : EIATTR_REGCOUNT
	.align		4
        /*0000*/ 	.byte	0x04, 0x2f
        /*0002*/ 	.short	(.L_19 - .L_18)
	.align		4
.L_18:
        /*0004*/ 	.word	index@(_ZN7cutlass13device_kernelINS_4conv6kernel13ConvUniversalINS1_16ConvProblemShapeILNS1_8OperatorE0ELi2EEENS1_10collective14CollectiveConvINS1_47MainloopSm100TmaUmmaWarpSpecializedImplicitGemmILS5_0ELi16ELi2ELi1ELi2EN4cute5tupleIJNSA_1CILi2EEENSC_ILi1EEESE_EEEEENSB_IJNSC_ILi128EEENSC_ILi64EEENSB_IJNSC_ILi32EEEEEEEEENS_10tfloat32_tESM_NSA_8TiledMMAINSA_8MMA_AtomIJNSA_23SM100_MMA_TF32_2x1SM_SSISM_SM_fLi128ELi64ELNSA_4UMMA5MajorE0ELSR_0ELNSQ_7ScaleInE0ELSS_0EEEEEENSA_6LayoutINSB_IJSE_SE_SE_EEENSB_IJNSC_ILi0EEESX_SX_EEEEENSB_IJNSA_10UnderscoreES10_S10_EEEEENS7_6detail27Sm100ImplicitGemmTileTraitsINSA_25SM100_TMA_2SM_LOAD_IM2COLENSA_14ComposedLayoutINSA_7SwizzleILi3ELi4ELi3EEENSA_18smem_ptr_flag_bitsILi32EEENSV_INSB_IJNSC_ILi8EEESJ_EEENSB_IJSJ_SE_EEEEEEEvEENS14_INSA_18SM100_TMA_2SM_LOADES1F_vEEEENS_8epilogue10collective18CollectiveEpilogueINS1K_23Sm100TmaWarpSpecializedILi3ELi2ELi16ELb1ELb0EEEJNSB_IJSI_SI_SK_EEENSB_IJNSV_ISI_SE_EENSV_INSB_IJNSC_ILi16EEESD_EEENSB_IJSE_SJ_EEEEEEEESM_NSB_IJNSB_IJlllEEESE_SX_EEESM_S1X_NS1K_6fusion15FusionCallbacksIS1O_NS1Y_17LinearCombinationISM_fSM_fLNS_15FloatRoundStyleE2EEES1P_S1V_JEEENSA_5SM1004TMEM4LOAD26SM100_TMEM_LOAD_32dp32b16xENSA_20SM90_TMA_LOAD_IM2COLENS16_INS17_ILi2ELi4ELi3EEES1A_NSV_INSB_IJS1B_S1R_EEENSB_IJS1R_SE_EEEEEEENSA_39AutoVectorizingCopyWithAssumedAlignmentILi128EEENSA_21SM90_TMA_STORE_IM2COLES2D_S2F_S2F_EEEvvEEEEvNT_6ParamsE)
        /*0008*/ 	.word	0x00000056


	//----- nvinfo : EIATTR_FRAME_SIZE
	.align		4
.L_19:
        /*000c*/ 	.byte	0x04, 0x11
        /*000e*/ 	.short	(.L_21 - .L_20)
	.align		4
.L_20:
        /*0010*/ 	.word	index@($__internal_2_$__cuda_sm10x_tcgen05_guardrail_trap_unallocated_columns_being_dealloced)
        /*0014*/ 	.word	0x00000008


	//----- nvinfo : EIATTR_FRAME_SIZE
	.align		4
.L_21:
        /*0018*/ 	.byte	0x04, 0x11
        /*001a*/ 	.short	(.L_23 - .L_22)
	.align		4
.L_22:
        /*001c*/ 	.word	index@($__internal_1_$__cuda_sm10x_tcgen05_guardrail_trap_phase_invalid_during_alloc)
        /*0020*/ 	.word	0x00000008


	//----- nvinfo : EIATTR_FRAME_SIZE
	.align		4
.L_23:
        /*0024*/ 	.byte	0x04, 0x11
        /*0026*/ 	.short	(.L_25 - .L_24)
	.align		4
.L_24:
        /*0028*/ 	.word	index@($__internal_0_$__cuda_sm10x_tcgen05_guardrail_trap_col_being_dealloced_not_returned_by_alloc)
        /*002c*/ 	.word	0x00000008


	//----- nvinfo : EIATTR_FRAME_SIZE
	.align		4
.L_25:
        /*0030*/ 	.byte	0x04, 0x11
        /*0032*/ 	.short	(.L_27 - .L_26)
	.align		4
.L_26:
        /*0034*/ 	.word	index@(_ZN7cutlass13device_kernelINS_4conv6kernel13ConvUniversalINS1_16ConvProblemShapeILNS1_8OperatorE0ELi2EEENS1_10collective14CollectiveConvINS1_47MainloopSm100TmaUmmaWarpSpecializedImplicitGemmILS5_0ELi16ELi2ELi1ELi2EN4cute5tupleIJNSA_1CILi2EEENSC_ILi1EEESE_EEEEENSB_IJNSC_ILi128EEENSC_ILi64EEENSB_IJNSC_ILi32EEEEEEEEENS_10tfloat32_tESM_NSA_8TiledMMAINSA_8MMA_AtomIJNSA_23SM100_MMA_TF32_2x1SM_SSISM_SM_fLi128ELi64ELNSA_4UMMA5MajorE0ELSR_0ELNSQ_7ScaleInE0ELSS_0EEEEEENSA_6LayoutINSB_IJSE_SE_SE_EEENSB_IJNSC_ILi0EEESX_SX_EEEEENSB_IJNSA_10UnderscoreES10_S10_EEEEENS7_6detail27Sm100ImplicitGemmTileTraitsINSA_25SM100_TMA_2SM_LOAD_IM2COLENSA_14ComposedLayoutINSA_7SwizzleILi3ELi4ELi3EEENSA_18smem_ptr_flag_bitsILi32EEENSV_INSB_IJNSC_ILi8EEESJ_EEENSB_IJSJ_SE_EEEEEEEvEENS14_INSA_18SM100_TMA_2SM_LOADES1F_vEEEENS_8epilogue10collective18CollectiveEpilogueINS1K_23Sm100TmaWarpSpecializedILi3ELi2ELi16ELb1ELb0EEEJNSB_IJSI_SI_SK_EEENSB_IJNSV_ISI_SE_EENSV_INSB_IJNSC_ILi16EEESD_EEENSB_IJSE_SJ_EEEEEEEESM_NSB_IJNSB_IJlllEEESE_SX_EEESM_S1X_NS1K_6fusion15FusionCallbacksIS1O_NS1Y_17LinearCombinationISM_fSM_fLNS_15FloatRoundStyleE2EEES1P_S1V_JEEENSA_5SM1004TMEM4LOAD26SM100_TMEM_LOAD_32dp32b16xENSA_20SM90_TMA_LOAD_IM2COLENS16_INS17_ILi2ELi4ELi3EEES1A_NSV_INSB_IJS1B_S1R_EEENSB_IJS1R_SE_EEEEEEENSA_39AutoVectorizingCopyWithAssumedAlignmentILi128EEENSA_21SM90_TMA_STORE_IM2COLES2D_S2F_S2F_EEEvvEEEEvNT_6ParamsE)
        /*0038*/ 	.word	0x00000008


	//----- nvinfo : EIATTR_MIN_STACK_SIZE
	.align		4
.L_27:
        /*003c*/ 	.byte	0x04, 0x12
        /*003e*/ 	.short	(.L_29 - .L_28)
	.align		4
.L_28:
        /*0040*/ 	.word	index@(_ZN7cutlass13device_kernelINS_4conv6kernel13ConvUniversalINS1_16ConvProblemShapeILNS1_8OperatorE0ELi2EEENS1_10collective14CollectiveConvINS1_47MainloopSm100TmaUmmaWarpSpecializedImplicitGemmILS5_0ELi16ELi2ELi1ELi2EN4cute5tupleIJNSA_1CILi2EEENSC_ILi1EEESE_EEEEENSB_IJNSC_ILi128EEENSC_ILi64EEENSB_IJNSC_ILi32EEEEEEEEENS_10tfloat32_tESM_NSA_8TiledMMAINSA_8MMA_AtomIJNSA_23SM100_MMA_TF32_2x1SM_SSISM_SM_fLi128ELi64ELNSA_4UMMA5MajorE0ELSR_0ELNSQ_7ScaleInE0ELSS_0EEEEEENSA_6LayoutINSB_IJSE_SE_SE_EEENSB_IJNSC_ILi0EEESX_SX_EEEEENSB_IJNSA_10UnderscoreES10_S10_EEEEENS7_6detail27Sm100ImplicitGemmTileTraitsINSA_25SM100_TMA_2SM_LOAD_IM2COLENSA_14ComposedLayoutINSA_7SwizzleILi3ELi4ELi3EEENSA_18smem_ptr_flag_bitsILi32EEENSV_INSB_IJNSC_ILi8EEESJ_EEENSB_IJSJ_SE_EEEEEEEvEENS14_INSA_18SM100_TMA_2SM_LOADES1F_vEEEENS_8epilogue10collective18CollectiveEpilogueINS1K_23Sm100TmaWarpSpecializedILi3ELi2ELi16ELb1ELb0EEEJNSB_IJSI_SI_SK_EEENSB_IJNSV_ISI_SE_EENSV_INSB_IJNSC_ILi16EEESD_EEENSB_IJSE_SJ_EEEEEEEESM_NSB_IJNSB_IJlllEEESE_SX_EEESM_S1X_NS1K_6fusion15FusionCallbacksIS1O_NS1Y_17LinearCombinationISM_fSM_fLNS_15FloatRoundStyleE2EEES1P_S1V_JEEENSA_5SM1004TMEM4LOAD26SM100_TMEM_LOAD_32dp32b16xENSA_20SM90_TMA_LOAD_IM2COLENS16_INS17_ILi2ELi4ELi3EEES1A_NSV_INSB_IJS1B_S1R_EEENSB_IJS1R_SE_EEEEEEENSA_39AutoVectorizingCopyWithAssumedAlignmentILi128EEENSA_21SM90_TMA_STORE_IM2COLES2D_S2F_S2F_EEEvvEEEEvNT_6ParamsE)
        /*0044*/ 	.word	0x00000008
.L_29:


//--------------------- .nv.compat                --------------------------
	.section	.nv.compat,"",@"SHT_CUDA_COMPAT_INFO"
	.align	4
        /*0000*/ 	.byte	0x02, 0x09, 0x01, 0x00, 0x02, 0x02, 0x02, 0x00, 0x02, 0x05, 0x05, 0x00, 0x03, 0x07, 0x01, 0x01
        /*0010*/ 	.byte	0x02, 0x03, 0x01, 0x00, 0x02, 0x06, 0x01, 0x00, 0x04, 0x0b, 0x08, 0x00, 0x09, 0x00, 0x00, 0x00
        /*0020*/ 	.byte	0x00, 0x00, 0x00, 0x00


//--------------------- .nv.info._ZN7cutlass13device_kernelINS_4conv6kernel13ConvUniversalINS1_16ConvProblemShapeILNS1_8OperatorE0ELi2EEENS1_10collective14CollectiveConvINS1_47MainloopSm100TmaUmmaWarpSpecializedImplicitGemmILS5_0ELi16ELi2ELi1ELi2EN4cute5tupleIJNSA_1CILi2EEENSC_ILi1EEESE_EEEEENSB_IJNSC_ILi128EEENSC_ILi64EEENSB_IJNSC_ILi32EEEEEEEEENS_10tfloat32_tESM_NSA_8TiledMMAINSA_8MMA_AtomIJNSA_23SM100_MMA_TF32_2x1SM_SSISM_SM_fLi128ELi64ELNSA_4UMMA5MajorE0ELSR_0ELNSQ_7ScaleInE0ELSS_0EEEEEENSA_6LayoutINSB_IJSE_SE_SE_EEENSB_IJNSC_ILi0EEESX_SX_EEEEENSB_IJNSA_10UnderscoreES10_S10_EEEEENS7_6detail27Sm100ImplicitGemmTileTraitsINSA_25SM100_TMA_2SM_LOAD_IM2COLENSA_14ComposedLayoutINSA_7SwizzleILi3ELi4ELi3EEENSA_18smem_ptr_flag_bitsILi32EEENSV_INSB_IJNSC_ILi8EEESJ_EEENSB_IJSJ_SE_EEEEEEEvEENS14_INSA_18SM100_TMA_2SM_LOADES1F_vEEEENS_8epilogue10collective18CollectiveEpilogueINS1K_23Sm100TmaWarpSpecializedILi3ELi2ELi16ELb1ELb0EEEJNSB_IJSI_SI_SK_EEENSB_IJNSV_ISI_SE_EENSV_INSB_IJNSC_ILi16EEESD_EEENSB_IJSE_SJ_EEEEEEEESM_NSB_IJNSB_IJlllEEESE_SX_EEESM_S1X_NS1K_6fusion15FusionCallbacksIS1O_NS1Y_17LinearCombinationISM_fSM_fLNS_15FloatRoundStyleE2EEES1P_S1V_JEEENSA_5SM1004TMEM4LOAD26SM100_TMEM_LOAD_32dp32b16xENSA_20SM90_TMA_LOAD_IM2COLENS16_INS17_ILi2ELi4ELi3EEES1A_NSV_INSB_IJS1B_S1R_EEENSB_IJS1R_SE_EEEEEEENSA_39AutoVectorizingCopyWithAssumedAlignmentILi128EEENSA_21SM90_TMA_STORE_IM2COLES2D_S2F_S2F_EEEvvEEEEvNT_6ParamsE --------------------------
	.section	.nv.info._ZN7cutlass13device_kernelINS_4conv6kernel13ConvUniversalINS1_16ConvProblemShapeILNS1_8OperatorE0ELi2EEENS1_10collective14CollectiveConvINS1_47MainloopSm100TmaUmmaWarpSpecializedImplicitGemmILS5_0ELi16ELi2ELi1ELi2EN4cute5tupleIJNSA_1CILi2EEENSC_ILi1EEESE_EEEEENSB_IJNSC_ILi128EEENSC_ILi64EEENSB_IJNSC_ILi32EEEEEEEEENS_10tfloat32_tESM_NSA_8TiledMMAINSA_8MMA_AtomIJNSA_23SM100_MMA_TF32_2x1SM_SSISM_SM_fLi128ELi64ELNSA_4UMMA5MajorE0ELSR_0ELNSQ_7ScaleInE0ELSS_0EEEEEENSA_6LayoutINSB_IJSE_SE_SE_EEENSB_IJNSC_ILi0EEESX_SX_EEEEENSB_IJNSA_10UnderscoreES10_S10_EEEEENS7_6detail27Sm100ImplicitGemmTileTraitsINSA_25SM100_TMA_2SM_LOAD_IM2COLENSA_14ComposedLayoutINSA_7SwizzleILi3ELi4ELi3EEENSA_18smem_ptr_flag_bitsILi32EEENSV_INSB_IJNSC_ILi8EEESJ_EEENSB_IJSJ_SE_EEEEEEEvEENS14_INSA_18SM100_TMA_2SM_LOADES1F_vEEEENS_8epilogue10collective18CollectiveEpilogueINS1K_23Sm100TmaWarpSpecializedILi3ELi2ELi16ELb1ELb0EEEJNSB_IJSI_SI_SK_EEENSB_IJNSV_ISI_SE_EENSV_INSB_IJNSC_ILi16EEESD_EEENSB_IJSE_SJ_EEEEEEEESM_NSB_IJNSB_IJlllEEESE_SX_EEESM_S1X_NS1K_6fusion15FusionCallbacksIS1O_NS1Y_17LinearCombinationISM_fSM_fLNS_15FloatRoundStyleE2EEES1P_S1V_JEEENSA_5SM1004TMEM4LOAD26SM100_TMEM_LOAD_32dp32b16xENSA_20SM90_TMA_LOAD_IM2COLENS16_INS17_ILi2ELi4ELi3EEES1A_NSV_INSB_IJS1B_S1R_EEENSB_IJS1R_SE_EEEEEEENSA_39AutoVectorizingCopyWithAssumedAlignmentILi128EEENSA_21SM90_TMA_STORE_IM2COLES2D_S2F_S2F_EEEvvEEEEvNT_6ParamsE,"",@"SHT_CUDA_INFO"
	.sectionflags	@""
	.align	4


	//----- nvinfo : EIATTR_CUDA_API_VERSION
	.align		4
        /*0000*/ 	.byte	0x04, 0x37
        /*0002*/ 	.short	(.L_31 - .L_30)
.L_30:
        /*0004*/ 	.word	0x00000082


	//----- nvinfo : EIATTR_KPARAM_INFO
	.align		4
.L_31:
        /*0008*/ 	.byte	0x04, 0x17
        /*000a*/ 	.short	(.L_33 - .L_32)
.L_32:
        /*000c*/ 	.word	0x00000000
        /*0010*/ 	.short	0x0000
        /*0012*/ 	.short	0x0000
        /*0014*/ 	.byte	0x00, 0xf0, 0x01, 0x20


	//----- nvinfo : EIATTR_AT_ENTRY_FRAGMENTS
	.align		4
.L_33:
        /*0018*/ 	.byte	0x04, 0x4f
        /*001a*/ 	.short	(.L_35 - .L_34)


	//   ....[0]....
.L_34:
        /*001c*/ 	.word	0x00000007


	//----- nvinfo : EIATTR_RESERVED_SMEM_USED
	.align		4
.L_35:
        /*0020*/ 	.byte	0x01, 0x41
	.zero		2


	//----- nvinfo : EIATTR_SPARSE_MMA_MASK
	.align		4
        /*0024*/ 	.byte	0x03, 0x50
        /*0026*/ 	.short	0x0000


	//----- nvinfo : EIATTR_TCGEN05_2CTA_USED
	.align		4
        /*0028*/ 	.byte	0x01, 0x52
	.zero		2


	//----- nvinfo : EIATTR_MAXREG_COUNT
	.align		4
        /*002c*/ 	.byte	0x03, 0x1b
        /*002e*/ 	.short	0x00ff


	//----- nvinfo : EIATTR_NUM_BARRIERS
	.align		4
        /*0030*/ 	.byte	0x02, 0x4c
        /*0032*/ 	.byte	0x07
	.zero		1


	//----- nvinfo : EIATTR_EXTERNS
	.align		4
        /*0034*/ 	.byte	0x04, 0x0f
        /*0036*/ 	.short	(.L_37 - .L_36)


	//   ....[0]....
	.align		4
.L_36:
        /*0038*/ 	.word	index@(__assertfail)


	//----- nvinfo : EIATTR_MERCURY_ISA_VERSION
	.align		4
.L_37:
        /*003c*/ 	.byte	0x03, 0x5f
        /*003e*/ 	.short	0x0101


	//----- nvinfo : EIATTR_INT_WARP_WIDE_INSTR_OFFSETS
	.align		4
        /*0040*/ 	.byte	0x04, 0x31
        /*0042*/ 	.short	(.L_39 - .L_38)


	//   ....[0]....
.L_38:
        /*0044*/ 	.word	0x00000de0


	//   ....[1]....
        /*0048*/ 	.word	0x00000e90


	//   ....[2]....
        /*004c*/ 	.word	0x00004ac0


	//   ....[3]....
        /*0050*/ 	.word	0x00004ae0


	//   ....[4]....
        /*0054*/ 	.word	0x00004b10


	//   ....[5]....
        /*0058*/ 	.word	0x00005770


	//   ....[6]....
        /*005c*/ 	.word	0x000058d0


	//   ....[7]....
        /*0060*/ 	.word	0x00005970


	//   ....[8]....
        /*0064*/ 	.word	0x00005aa0


	//   ....[9]....
        /*0068*/ 	.word	0x00005be0


	//   ....[10]....
        /*006c*/ 	.word	0x00005c60


	//----- nvinfo : EIATTR_COOP_GROUP_MASK_REGIDS
	.align		4
.L_39:
        /*0070*/ 	.byte	0x04, 0x29
        /*0072*/ 	.short	(.L_41 - .L_40)


	//   ....[0]....
.L_40:
        /*0074*/ 	.word	0xffffffff


	//   ....[1]....
        /*0078*/ 	.word	0xffffffff


	//   ....[2]....
        /*007c*/ 	.word	0xffffffff


	//   ....[3]....
        /*0080*/ 	.word	0xffffffff


	//   ....[4]....
        /*0084*/ 	.word	0xffffffff


	//   ....[5]....
        /*0088*/ 	.word	0xffffffff


	//   ....[6]....
        /*008c*/ 	.word	0xffffffff


	//   ....[7]....
        /*0090*/ 	.word	0xffffffff


	//   ....[8]....
        /*0094*/ 	.word	0xffffffff


	//   ....[9]....
        /*0098*/ 	.word	0xffffffff


	//   ....[10]....
        /*009c*/ 	.word	0xffffffff


	//   ....[11]....
        /*00a0*/ 	.word	0xffffffff


	//   ....[12]....
        /*00a4*/ 	.word	0xffffffff


	//----- nvinfo : EIATTR_COOP_GROUP_INSTR_OFFSETS
	.align		4
.L_41:
        /*00a8*/ 	.byte	0x04, 0x28
        /*00aa*/ 	.short	(.L_43 - .L_42)


	//   ....[0]....
.L_42:
        /*00ac*/ 	.word	0x000000d0


	//   ....[1]....
        /*00b0*/ 	.word	0x00000540


	//   ....[2]....
        /*00b4*/ 	.word	0x00000890


	//   ....[3]....
        /*00b8*/ 	.word	0x00000a10


	//   ....[4]....
        /*00bc*/ 	.word	0x00000b10


	//   ....[5]....
        /*00c0*/ 	.word	0x00000c60


	//   ....[6]....
        /*00c4*/ 	.word	0x00000f00


	//   ....[7]....
        /*00c8*/ 	.word	0x000025c0


	//   ....[8]....
        /*00cc*/ 	.word	0x00003990


	//   ....[9]....
        /*00d0*/ 	.word	0x00003e60


	//   ....[10]....
        /*00d4*/ 	.word	0x00003e90


	//   ....[11]....
        /*00d8*/ 	.word	0x000049e0


	//   ....[12]....
        /*00dc*/ 	.word	0x00004be0


	//----- nvinfo : EIATTR_VRC_CTA_INIT_COUNT
	.align		4
.L_43:
        /*00e0*/ 	.byte	0x02, 0x4a
        /*00e2*/ 	.byte	0x80
	.zero		1


	//----- nvinfo : EIATTR_SYSCALL_OFFSETS
	.align		4
        /*00e4*/ 	.byte	0x04, 0x46
        /*00e6*/ 	.short	(.L_45 - .L_44)


	//   ....[0]....
.L_44:
        /*00e8*/ 	.word	0x00006940


	//   ....[1]....
        /*00ec*/ 	.word	0x00006a30


	//   ....[2]....
        /*00f0*/ 	.word	0x00007400


	//   ....[3]....
        /*00f4*/ 	.word	0x00007e50


	//----- nvinfo : EIATTR_MBARRIER_INSTR_OFFSETS
	.align		4
.L_45:
        /*00f8*/ 	.byte	0x04, 0x39
        /*00fa*/ 	.short	(.L_47 - .L_46)


	//   ....[0]....
.L_46:
        /*00fc*/ 	.word	0x00000670
        /*0100*/ 	.word	0x000000ff
        /*0104*/ 	.word	0x00000000
        /*0108*/ 	.short	0x0100
        /*010a*/ 	.byte	0x04
	.zero		1


	//   ....[1]....
        /*010c*/ 	.word	0x00000680
        /*0110*/ 	.word	0x000000ff
        /*0114*/ 	.word	0x00000080
        /*0118*/ 	.short	0x0100
        /*011a*/ 	.byte	0x04
	.zero		1


	//   ....[2]....
        /*011c*/ 	.word	0x00000690
        /*0120*/ 	.word	0x000000ff
        /*0124*/ 	.word	0x00000008
        /*0128*/ 	.short	0x0100
        /*012a*/ 	.byte	0x04
	.zero		1


	//   ....[3]....
        /*012c*/ 	.word	0x000006a0
        /*0130*/ 	.word	0x000000ff
        /*0134*/ 	.word	0x00000088
        /*0138*/ 	.short	0x0100
        /*013a*/ 	.byte	0x04
	.zero		1


	//   ....[4]....
        /*013c*/ 	.word	0x000006b0
        /*0140*/ 	.word	0x000000ff
        /*0144*/ 	.word	0x00000010
        /*0148*/ 	.short	0x0100
        /*014a*/ 	.byte	0x04
	.zero		1


	//   ....[5]....
        /*014c*/ 	.word	0x000006c0
        /*0150*/ 	.word	0x000000ff
        /*0154*/ 	.word	0x00000090
        /*0158*/ 	.short	0x0100
        /*015a*/ 	.byte	0x04
	.zero		1


	//   ....[6]....
        /*015c*/ 	.word	0x000006d0
        /*0160*/ 	.word	0x000000ff
        /*0164*/ 	.word	0x00000018
        /*0168*/ 	.short	0x0100
        /*016a*/ 	.byte	0x04
	.zero		1


	//   ....[7]....
        /*016c*/ 	.word	0x000006e0
        /*0170*/ 	.word	0x000000ff
        /*0174*/ 	.word	0x00000098
        /*0178*/ 	.short	0x0100
        /*017a*/ 	.byte	0x04
	.zero		1


	//   ....[8]....
        /*017c*/ 	.word	0x000006f0
        /*0180*/ 	.word	0x000000ff
        /*0184*/ 	.word	0x00000020
        /*0188*/ 	.short	0x0100
        /*018a*/ 	.byte	0x04
	.zero		1


	//   ....[9]....
        /*018c*/ 	.word	0x00000700
        /*0190*/ 	.word	0x000000ff
        /*0194*/ 	.word	0x000000a0
        /*0198*/ 	.short	0x0100
        /*019a*/ 	.byte	0x04
	.zero		1


	//   ....[10]....
        /*019c*/ 	.word	0x00000710
        /*01a0*/ 	.word	0x000000ff
        /*01a4*/ 	.word	0x00000028
        /*01a8*/ 	.short	0x0100
        /*01aa*/ 	.byte	0x04
	.zero		1


	//   ....[11]....
        /*01ac*/ 	.word	0x00000720
        /*01b0*/ 	.word	0x000000ff
        /*01b4*/ 	.word	0x000000a8
        /*01b8*/ 	.short	0x0100
        /*01ba*/ 	.byte	0x04
	.zero		1


	//   ....[12]....
        /*01bc*/ 	.word	0x00000730
        /*01c0*/ 	.word	0x000000ff
        /*01c4*/ 	.word	0x00000030
        /*01c8*/ 	.short	0x0100
        /*01ca*/ 	.byte	0x04
	.zero		1


	//   ....[13]....
        /*01cc*/ 	.word	0x00000740
        /*01d0*/ 	.word	0x000000ff
        /*01d4*/ 	.word	0x000000b0
        /*01d8*/ 	.short	0x0100
        /*01da*/ 	.byte	0x04
	.zero		1


	//   ....[14]....
        /*01dc*/ 	.word	0x00000750
        /*01e0*/ 	.word	0x000000ff
        /*01e4*/ 	.word	0x00000038
        /*01e8*/ 	.short	0x0100
        /*01ea*/ 	.byte	0x04
	.zero		1


	//   ....[15]....
        /*01ec*/ 	.word	0x00000760
        /*01f0*/ 	.word	0x000000ff
        /*01f4*/ 	.word	0x000000b8
        /*01f8*/ 	.short	0x0100
        /*01fa*/ 	.byte	0x04
	.zero		1


	//   ....[16]....
        /*01fc*/ 	.word	0x00000770
        /*0200*/ 	.word	0x000000ff
        /*0204*/ 	.word	0x00000040
        /*0208*/ 	.short	0x0100
        /*020a*/ 	.byte	0x04
	.zero		1


	//   ....[17]....
        /*020c*/ 	.word	0x00000780
        /*0210*/ 	.word	0x000000ff
        /*0214*/ 	.word	0x000000c0
        /*0218*/ 	.short	0x0100
        /*021a*/ 	.byte	0x04
	.zero		1


	//   ....[18]....
        /*021c*/ 	.word	0x00000790
        /*0220*/ 	.word	0x000000ff
        /*0224*/ 	.word	0x00000048
        /*0228*/ 	.short	0x0100
        /*022a*/ 	.byte	0x04
	.zero		1


	//   ....[19]....
        /*022c*/ 	.word	0x000007a0
        /*0230*/ 	.word	0x000000ff
        /*0234*/ 	.word	0x000000c8
        /*0238*/ 	.short	0x0100
        /*023a*/ 	.byte	0x04
	.zero		1


	//   ....[20]....
        /*023c*/ 	.word	0x000007b0
        /*0240*/ 	.word	0x000000ff
        /*0244*/ 	.word	0x00000050
        /*0248*/ 	.short	0x0100
        /*024a*/ 	.byte	0x04
	.zero		1


	//   ....[21]....
        /*024c*/ 	.word	0x000007c0
        /*0250*/ 	.word	0x000000ff
        /*0254*/ 	.word	0x000000d0
        /*0258*/ 	.short	0x0100
        /*025a*/ 	.byte	0x04
	.zero		1


	//   ....[22]....
        /*025c*/ 	.word	0x000007d0
        /*0260*/ 	.word	0x000000ff
        /*0264*/ 	.word	0x00000058
        /*0268*/ 	.short	0x0100
        /*026a*/ 	.byte	0x04
	.zero		1


	//   ....[23]....
        /*026c*/ 	.word	0x000007e0
        /*0270*/ 	.word	0x000000ff
        /*0274*/ 	.word	0x000000d8
        /*0278*/ 	.short	0x0100
        /*027a*/ 	.byte	0x04
	.zero		1


	//   ....[24]....
        /*027c*/ 	.word	0x000007f0
        /*0280*/ 	.word	0x000000ff
        /*0284*/ 	.word	0x00000060
        /*0288*/ 	.short	0x0100
        /*028a*/ 	.byte	0x04
	.zero		1


	//   ....[25]....
        /*028c*/ 	.word	0x00000800
        /*0290*/ 	.word	0x000000ff
        /*0294*/ 	.word	0x000000e0
        /*0298*/ 	.short	0x0100
        /*029a*/ 	.byte	0x04
	.zero		1


	//   ....[26]....
        /*029c*/ 	.word	0x00000810
        /*02a0*/ 	.word	0x000000ff
        /*02a4*/ 	.word	0x00000068
        /*02a8*/ 	.short	0x0100
        /*02aa*/ 	.byte	0x04
	.zero		1


	//   ....[27]....
        /*02ac*/ 	.word	0x00000820
        /*02b0*/ 	.word	0x000000ff
        /*02b4*/ 	.word	0x000000e8
        /*02b8*/ 	.short	0x0100
        /*02ba*/ 	.byte	0x04
	.zero		1


	//   ....[28]....
        /*02bc*/ 	.word	0x00000830
        /*02c0*/ 	.word	0x000000ff
        /*02c4*/ 	.word	0x00000070
        /*02c8*/ 	.short	0x0100
        /*02ca*/ 	.byte	0x04
	.zero		1


	//   ....[29]....
        /*02cc*/ 	.word	0x00000840
        /*02d0*/ 	.word	0x000000ff
        /*02d4*/ 	.word	0x000000f0
        /*02d8*/ 	.short	0x0100
        /*02da*/ 	.byte	0x04
	.zero		1


	//   ....[30]....
        /*02dc*/ 	.word	0x00000850
        /*02e0*/ 	.word	0x000000ff
        /*02e4*/ 	.word	0x00000078
        /*02e8*/ 	.short	0x0100
        /*02ea*/ 	.byte	0x04
	.zero		1


	//   ....[31]....
        /*02ec*/ 	.word	0x00000860
        /*02f0*/ 	.word	0x000000ff
        /*02f4*/ 	.word	0x000000f8
        /*02f8*/ 	.short	0x0100
        /*02fa*/ 	.byte	0x04
	.zero		1


	//   ....[32]....
        /*02fc*/ 	.word	0x000009a0
        /*0300*/ 	.word	0x000000ff
        /*0304*/ 	.word	0x00000100
        /*0308*/ 	.short	0x0100
        /*030a*/ 	.byte	0x04
	.zero		1


	//   ....[33]....
        /*030c*/ 	.word	0x000009b0
        /*0310*/ 	.word	0x000000ff
        /*0314*/ 	.word	0x00000118
        /*0318*/ 	.short	0x0100
        /*031a*/ 	.byte	0x04
	.zero		1


	//   ....[34]....
        /*031c*/ 	.word	0x000009c0
        /*0320*/ 	.word	0x000000ff
        /*0324*/ 	.word	0x00000108
        /*0328*/ 	.short	0x0100
        /*032a*/ 	.byte	0x04
	.zero		1


	//   ....[35]....
        /*032c*/ 	.word	0x000009d0
        /*0330*/ 	.word	0x000000ff
        /*0334*/ 	.word	0x00000120
        /*0338*/ 	.short	0x0100
        /*033a*/ 	.byte	0x04
	.zero		1


	//   ....[36]....
        /*033c*/ 	.word	0x000009e0
        /*0340*/ 	.word	0x000000ff
        /*0344*/ 	.word	0x00000110
        /*0348*/ 	.short	0x0100
        /*034a*/ 	.byte	0x04
	.zero		1


	//   ....[37]....
        /*034c*/ 	.word	0x000009f0
        /*0350*/ 	.word	0x000000ff
        /*0354*/ 	.word	0x00000128
        /*0358*/ 	.short	0x0100
        /*035a*/ 	.byte	0x04
	.zero		1


	//   ....[38]....
        /*035c*/ 	.word	0x00000ae0
        /*0360*/ 	.word	0x000000ff
        /*0364*/ 	.word	0x00000130
        /*0368*/ 	.short	0x0100
        /*036a*/ 	.byte	0x04
	.zero		1


	//   ....[39]....
        /*036c*/ 	.word	0x00000af0
        /*0370*/ 	.word	0x000000ff
        /*0374*/ 	.word	0x00000138
        /*0378*/ 	.short	0x0100
        /*037a*/ 	.byte	0x04
	.zero		1


	//   ....[40]....
        /*037c*/ 	.word	0x00000c30
        /*0380*/ 	.word	0x000000ff
        /*0384*/ 	.word	0x00000140
        /*0388*/ 	.short	0x0100
        /*038a*/ 	.byte	0x06
	.zero		1


	//   ....[41]....
        /*038c*/ 	.word	0x00000c40
        /*0390*/ 	.word	0x000000ff
        /*0394*/ 	.word	0x00000148
        /*0398*/ 	.short	0x0100
        /*039a*/ 	.byte	0x06
	.zero		1


	//   ....[42]....
        /*039c*/ 	.word	0x00000d80
        /*03a0*/ 	.word	0x000000ff
        /*03a4*/ 	.word	0x00000150
        /*03a8*/ 	.short	0x0100
        /*03aa*/ 	.byte	0x04
	.zero		1


	//   ....[43]....
        /*03ac*/ 	.word	0x00000d90
        /*03b0*/ 	.word	0x000000ff
        /*03b4*/ 	.word	0x00000160
        /*03b8*/ 	.short	0x0100
        /*03ba*/ 	.byte	0x04
	.zero		1


	//   ....[44]....
        /*03bc*/ 	.word	0x00000da0
        /*03c0*/ 	.word	0x000000ff
        /*03c4*/ 	.word	0x00000158
        /*03c8*/ 	.short	0x0100
        /*03ca*/ 	.byte	0x04
	.zero		1


	//   ....[45]....
        /*03cc*/ 	.word	0x00000db0
        /*03d0*/ 	.word	0x000000ff
        /*03d4*/ 	.word	0x00000168
        /*03d8*/ 	.short	0x0100
        /*03da*/ 	.byte	0x04
	.zero		1


	//   ....[46]....
        /*03dc*/ 	.word	0x00000eb0
        /*03e0*/ 	.word	0x000000ff
        /*03e4*/ 	.word	0x00000170
        /*03e8*/ 	.short	0x0100
        /*03ea*/ 	.byte	0x06
	.zero		1


	//   ....[47]....
        /*03ec*/ 	.word	0x000019f0
        /*03f0*/ 	.word	0x000000ff
        /*03f4*/ 	.word	0x00000080
        /*03f8*/ 	.short	0x010a
        /*03fa*/ 	.byte	0x04
	.zero		1


	//   ....[48]....
        /*03fc*/ 	.word	0x00001c70
        /*0400*/ 	.word	0x000000ff
        /*0404*/ 	.word	0x00000080
        /*0408*/ 	.short	0x010a
        /*040a*/ 	.byte	0x09
	.zero		1


	//   ....[49]....
        /*040c*/ 	.word	0x00001e20
        /*0410*/ 	.word	0x000000ff
        /*0414*/ 	.word	0x00000080
        /*0418*/ 	.short	0x010a
        /*041a*/ 	.byte	0x07
	.zero		1


	//   ....[50]....
        /*041c*/ 	.word	0x00001ff0
        /*0420*/ 	.word	0x000000ff
        /*0424*/ 	.word	0x00000138
        /*0428*/ 	.short	0x0101
        /*042a*/ 	.byte	0x19
	.zero		1


	//   ....[51]....
        /*042c*/ 	.word	0x00002020
        /*0430*/ 	.word	0x000000ff
        /*0434*/ 	.word	0x00000080
        /*0438*/ 	.short	0x010a
        /*043a*/ 	.byte	0x04
	.zero		1


	//   ....[52]....
        /*043c*/ 	.word	0x00002240
        /*0440*/ 	.word	0x000000ff
        /*0444*/ 	.word	0x00000080
        /*0448*/ 	.short	0x010a
        /*044a*/ 	.byte	0x09
	.zero		1


	//   ....[53]....
        /*044c*/ 	.word	0x000023f0
        /*0450*/ 	.word	0x000000ff
        /*0454*/ 	.word	0x00000080
        /*0458*/ 	.short	0x010a
        /*045a*/ 	.byte	0x07
	.zero		1


	//   ....[54]....
        /*045c*/ 	.word	0x000025d0
        /*0460*/ 	.word	0x000000ff
        /*0464*/ 	.word	0x00000140
        /*0468*/ 	.short	0x010a
        /*046a*/ 	.byte	0x19
	.zero		1


	//   ....[55]....
        /*046c*/ 	.word	0x00002690
        /*0470*/ 	.word	0x000000ff
        /*0474*/ 	.word	0x00000000
        /*0478*/ 	.short	0x0101
        /*047a*/ 	.byte	0x04
	.zero		1


	//   ....[56]....
        /*047c*/ 	.word	0x00002c90
        /*0480*/ 	.word	0x000000ff
        /*0484*/ 	.word	0x00000000
        /*0488*/ 	.short	0x010a
        /*048a*/ 	.byte	0x04
	.zero		1


	//   ....[57]....
        /*048c*/ 	.word	0x00002d30
        /*0490*/ 	.word	0x000000ff
        /*0494*/ 	.word	0x00000000
        /*0498*/ 	.short	0x010a
        /*049a*/ 	.byte	0x05
	.zero		1


	//   ....[58]....
        /*049c*/ 	.word	0x00002dd0
        /*04a0*/ 	.word	0x000000ff
        /*04a4*/ 	.word	0x00000000
        /*04a8*/ 	.short	0x010a
        /*04aa*/ 	.byte	0x05
	.zero		1


	//   ....[59]....
        /*04ac*/ 	.word	0x00002e70
        /*04b0*/ 	.word	0x000000ff
        /*04b4*/ 	.word	0x00000000
        /*04b8*/ 	.short	0x010a
        /*04ba*/ 	.byte	0x05
	.zero		1


	//   ....[60]....
        /*04bc*/ 	.word	0x00002f10
        /*04c0*/ 	.word	0x000000ff
        /*04c4*/ 	.word	0x00000000
        /*04c8*/ 	.short	0x010a
        /*04ca*/ 	.byte	0x05
	.zero		1


	//   ....[61]....
        /*04cc*/ 	.word	0x00002fb0
        /*04d0*/ 	.word	0x000000ff
        /*04d4*/ 	.word	0x00000000
        /*04d8*/ 	.short	0x010a
        /*04da*/ 	.byte	0x05
	.zero		1


	//   ....[62]....
        /*04dc*/ 	.word	0x00003050
        /*04e0*/ 	.word	0x000000ff
        /*04e4*/ 	.word	0x00000000
        /*04e8*/ 	.short	0x010a
        /*04ea*/ 	.byte	0x05
	.zero		1


	//   ....[63]....
        /*04ec*/ 	.word	0x000030f0
        /*04f0*/ 	.word	0x000000ff
        /*04f4*/ 	.word	0x00000000
        /*04f8*/ 	.short	0x010a
        /*04fa*/ 	.byte	0x05
	.zero		1


	//   ....[64]....
        /*04fc*/ 	.word	0x00003190
        /*0500*/ 	.word	0x000000ff
        /*0504*/ 	.word	0x00000000
        /*0508*/ 	.short	0x010a
        /*050a*/ 	.byte	0x05
	.zero		1


	//   ....[65]....
        /*050c*/ 	.word	0x00003230
        /*0510*/ 	.word	0x000000ff
        /*0514*/ 	.word	0x00000000
        /*0518*/ 	.short	0x010a
        /*051a*/ 	.byte	0x05
	.zero		1


	//   ....[66]....
        /*051c*/ 	.word	0x000032d0
        /*0520*/ 	.word	0x000000ff
        /*0524*/ 	.word	0x00000000
        /*0528*/ 	.short	0x010a
        /*052a*/ 	.byte	0x05
	.zero		1


	//   ....[67]....
        /*052c*/ 	.word	0x00003370
        /*0530*/ 	.word	0x000000ff
        /*0534*/ 	.word	0x00000000
        /*0538*/ 	.short	0x010a
        /*053a*/ 	.byte	0x05
	.zero		1


	//   ....[68]....
        /*053c*/ 	.word	0x00003410
        /*0540*/ 	.word	0x000000ff
        /*0544*/ 	.word	0x00000000
        /*0548*/ 	.short	0x010a
        /*054a*/ 	.byte	0x05
	.zero		1


	//   ....[69]....
        /*054c*/ 	.word	0x000034b0
        /*0550*/ 	.word	0x000000ff
        /*0554*/ 	.word	0x00000000
        /*0558*/ 	.short	0x010a
        /*055a*/ 	.byte	0x05
	.zero		1


	//   ....[70]....
        /*055c*/ 	.word	0x00003550
        /*0560*/ 	.word	0x000000ff
        /*0564*/ 	.word	0x00000000
        /*0568*/ 	.short	0x010a
        /*056a*/ 	.byte	0x05
	.zero		1


	//   ....[71]....
        /*056c*/ 	.word	0x00003600
        /*0570*/ 	.word	0x00000000
        /*0574*/ 	.word	0x00000000
        /*0578*/ 	.short	0x010a
        /*057a*/ 	.byte	0xff
	.zero		1


	//   ....[72]....
        /*057c*/ 	.word	0x00003750
        /*0580*/ 	.word	0x000000ff
        /*0584*/ 	.word	0x00000148
        /*0588*/ 	.short	0x010a
        /*058a*/ 	.byte	0x04
	.zero		1


	//   ....[73]....
        /*058c*/ 	.word	0x000037f0
        /*0590*/ 	.word	0x000000ff
        /*0594*/ 	.word	0x00000140
        /*0598*/ 	.short	0x010a
        /*059a*/ 	.byte	0x04
	.zero		1


	//   ....[74]....
        /*059c*/ 	.word	0x00003890
        /*05a0*/ 	.word	0x000000ff
        /*05a4*/ 	.word	0x00000000
        /*05a8*/ 	.short	0x0101
        /*05aa*/ 	.byte	0x05
	.zero		1


	//   ....[75]....
        /*05ac*/ 	.word	0x000038d0
        /*05b0*/ 	.word	0x000000ff
        /*05b4*/ 	.word	0x00000148
        /*05b8*/ 	.short	0x0106
        /*05ba*/ 	.byte	0x04
	.zero		1


	//   ....[76]....
        /*05bc*/ 	.word	0x00003910
        /*05c0*/ 	.word	0x00000000
        /*05c4*/ 	.word	0x00000148
        /*05c8*/ 	.short	0x010a
        /*05ca*/ 	.byte	0xff
	.zero		1


	//   ....[77]....
        /*05cc*/ 	.word	0x00003b60
        /*05d0*/ 	.word	0x000000ff
        /*05d4*/ 	.word	0x00000008
        /*05d8*/ 	.short	0x010a
        /*05da*/ 	.byte	0x05
	.zero		1


	//   ....[78]....
        /*05dc*/ 	.word	0x00003b80
        /*05e0*/ 	.word	0x000000ff
        /*05e4*/ 	.word	0x00000008
        /*05e8*/ 	.short	0x010a
        /*05ea*/ 	.byte	0x05
	.zero		1


	//   ....[79]....
        /*05ec*/ 	.word	0x00003d10
        /*05f0*/ 	.word	0x000000ff
        /*05f4*/ 	.word	0x00000008
        /*05f8*/ 	.short	0x010a
        /*05fa*/ 	.byte	0x05
	.zero		1


	//   ....[80]....
        /*05fc*/ 	.word	0x00003d30
        /*0600*/ 	.word	0x000000ff
        /*0604*/ 	.word	0x00000008
        /*0608*/ 	.short	0x010a
        /*060a*/ 	.byte	0x05
	.zero		1


	//   ....[81]....
        /*060c*/ 	.word	0x00003df0
        /*0610*/ 	.word	0x000000ff
        /*0614*/ 	.word	0x00000000
        /*0618*/ 	.short	0x0101
        /*061a*/ 	.byte	0x04
	.zero		1


	//   ....[82]....
        /*061c*/ 	.word	0x00004180
        /*0620*/ 	.word	0x000000ff
        /*0624*/ 	.word	0x00000140
        /*0628*/ 	.short	0x010a
        /*062a*/ 	.byte	0x14
	.zero		1


	//   ....[83]....
        /*062c*/ 	.word	0x00004220
        /*0630*/ 	.word	0x000000ff
        /*0634*/ 	.word	0x00000000
        /*0638*/ 	.short	0x0101
        /*063a*/ 	.byte	0x22
	.zero		1


	//   ....[84]....
        /*063c*/ 	.word	0x00004260
        /*0640*/ 	.word	0x000000ff
        /*0644*/ 	.word	0x00000160
        /*0648*/ 	.short	0x010a
        /*064a*/ 	.byte	0x19
	.zero		1


	//   ....[85]....
        /*064c*/ 	.word	0x00004300
        /*0650*/ 	.word	0x000000ff
        /*0654*/ 	.word	0x00000000
        /*0658*/ 	.short	0x010a
        /*065a*/ 	.byte	0x04
	.zero		1


	//   ....[86]....
        /*065c*/ 	.word	0x00004350
        /*0660*/ 	.word	0x000000ff
        /*0664*/ 	.word	0x00000000
        /*0668*/ 	.short	0x010a
        /*066a*/ 	.byte	0x12
	.zero		1


	//   ....[87]....
        /*066c*/ 	.word	0x000044a0
        /*0670*/ 	.word	0x000000ff
        /*0674*/ 	.word	0x00000000
        /*0678*/ 	.short	0x010a
        /*067a*/ 	.byte	0x05
	.zero		1


	//   ....[88]....
        /*067c*/ 	.word	0x000047d0
        /*0680*/ 	.word	0x000000ff
        /*0684*/ 	.word	0x00000000
        /*0688*/ 	.short	0x010a
        /*068a*/ 	.byte	0x04
	.zero		1


	//   ....[89]....
        /*068c*/ 	.word	0x00004870
        /*0690*/ 	.word	0x00000000
        /*0694*/ 	.word	0x00000000
        /*0698*/ 	.short	0x010a
        /*069a*/ 	.byte	0xff
	.zero		1


	//   ....[90]....
        /*069c*/ 	.word	0x000048b0
        /*06a0*/ 	.word	0x00000000
        /*06a4*/ 	.word	0x00000000
        /*06a8*/ 	.short	0x010a
        /*06aa*/ 	.byte	0xff
	.zero		1


	//   ....[91]....
        /*06ac*/ 	.word	0x00004920
        /*06b0*/ 	.word	0x000000ff
        /*06b4*/ 	.word	0x00000000
        /*06b8*/ 	.short	0x0101
        /*06ba*/ 	.byte	0x04
	.zero		1


	//   ....[92]....
        /*06bc*/ 	.word	0x00004960
        /*06c0*/ 	.word	0x000000ff
        /*06c4*/ 	.word	0x00000170
        /*06c8*/ 	.short	0x010a
        /*06ca*/ 	.byte	0x14
	.zero		1


	//   ....[93]....
        /*06cc*/ 	.word	0x000049d0
        /*06d0*/ 	.word	0x000000ff
        /*06d4*/ 	.word	0x00000000
        /*06d8*/ 	.short	0x0101
        /*06da*/ 	.byte	0x04
	.zero		1


	//   ....[94]....
        /*06dc*/ 	.word	0x00004ea0
        /*06e0*/ 	.word	0x000000ff
        /*06e4*/ 	.word	0x00000140
        /*06e8*/ 	.short	0x010a
        /*06ea*/ 	.byte	0x1f
	.zero		1


	//   ....[95]....
        /*06ec*/ 	.word	0x00004f40
        /*06f0*/ 	.word	0x000000ff
        /*06f4*/ 	.word	0x00000000
        /*06f8*/ 	.short	0x0101
        /*06fa*/ 	.byte	0x2e
	.zero		1


	//   ....[96]....
        /*06fc*/ 	.word	0x00005480
        /*0700*/ 	.word	0x000000ff
        /*0704*/ 	.word	0x00000138
        /*0708*/ 	.short	0x010a
        /*070a*/ 	.byte	0x1f
	.zero		1


	//   ....[97]....
        /*070c*/ 	.word	0x00005670
        /*0710*/ 	.word	0x000000ff
        /*0714*/ 	.word	0x00000118
        /*0718*/ 	.short	0x010a
        /*071a*/ 	.byte	0x07
	.zero		1


	//   ....[98]....
        /*071c*/ 	.word	0x00005990
        /*0720*/ 	.word	0x000000ff
        /*0724*/ 	.word	0x00000100
        /*0728*/ 	.short	0x010b
        /*072a*/ 	.byte	0x07
	.zero		1


	//   ....[99]....
        /*072c*/ 	.word	0x000059c0
        /*0730*/ 	.word	0x000000ff
        /*0734*/ 	.word	0x00000000
        /*0738*/ 	.short	0x0101
        /*073a*/ 	.byte	0x04
	.zero		1


	//   ....[100]....
        /*073c*/ 	.word	0x000059d0
        /*0740*/ 	.word	0x000000ff
        /*0744*/ 	.word	0x00000118
        /*0748*/ 	.short	0x010a
        /*074a*/ 	.byte	0x05
	.zero		1


	//   ....[101]....
        /*074c*/ 	.word	0x00005c80
        /*0750*/ 	.word	0x000000ff
        /*0754*/ 	.word	0x00000100
        /*0758*/ 	.short	0x010b
        /*075a*/ 	.byte	0x05
	.zero		1


	//   ....[102]....
        /*075c*/ 	.word	0x00005c90
        /*0760*/ 	.word	0x000000ff
        /*0764*/ 	.word	0x00000000
        /*0768*/ 	.short	0x0101
        /*076a*/ 	.byte	0x04
	.zero		1


	//   ....[103]....
        /*076c*/ 	.word	0x00005cf0
        /*0770*/ 	.word	0x000000ff
        /*0774*/ 	.word	0x00000000
        /*0778*/ 	.short	0x010a
        /*077a*/ 	.byte	0x04
	.zero		1


	//   ....[104]....
        /*077c*/ 	.word	0x00005d80
        /*0780*/ 	.word	0x000000ff
        /*0784*/ 	.word	0x00000000
        /*0788*/ 	.short	0x010a
        /*078a*/ 	.byte	0x05
	.zero		1


	//   ....[105]....
        /*078c*/ 	.word	0x00005e20
        /*0790*/ 	.word	0x00000000
        /*0794*/ 	.word	0x00000000
        /*0798*/ 	.short	0x010a
        /*079a*/ 	.byte	0xff
	.zero		1


	//   ....[106]....
        /*079c*/ 	.word	0x000061e0
        /*07a0*/ 	.word	0x000000ff
        /*07a4*/ 	.word	0x00000140
        /*07a8*/ 	.short	0x010a
        /*07aa*/ 	.byte	0x2e
	.zero		1


	//   ....[107]....
        /*07ac*/ 	.word	0x000062b0
        /*07b0*/ 	.word	0x000000ff
        /*07b4*/ 	.word	0x00000000
        /*07b8*/ 	.short	0x0101
        /*07ba*/ 	.byte	0x04
	.zero		1


	//   ....[108]....
        /*07bc*/ 	.word	0x00006ef0
        /*07c0*/ 	.word	0x00000000
        /*07c4*/ 	.word	0x00000100
        /*07c8*/ 	.short	0x010a
        /*07ca*/ 	.byte	0xff
	.zero		1


	//   ....[109]....
        /*07cc*/ 	.word	0x00006ff0
        /*07d0*/ 	.word	0x0000004b
        /*07d4*/ 	.word	0x00000150
        /*07d8*/ 	.short	0x010a
        /*07da*/ 	.byte	0xff
	.zero		1


	//   ....[110]....
        /*07dc*/ 	.word	0x000071b0
        /*07e0*/ 	.word	0x00000000
        /*07e4*/ 	.word	0x00000100
        /*07e8*/ 	.short	0x010a
        /*07ea*/ 	.byte	0xff
	.zero		1


	//   ....[111]....
        /*07ec*/ 	.word	0x000072e0
        /*07f0*/ 	.word	0x0000004b
        /*07f4*/ 	.word	0x00000150
        /*07f8*/ 	.short	0x010a
        /*07fa*/ 	.byte	0xff
	.zero		1


	//   ....[112]....
        /*07fc*/ 	.word	0x00007b90
        /*0800*/ 	.word	0x00000000
        /*0804*/ 	.word	0x00000000
        /*0808*/ 	.short	0x0101
        /*080a*/ 	.byte	0xff
	.zero		1


	//   ....[113]....
        /*080c*/ 	.word	0x00007ba0
        /*0810*/ 	.word	0x00000003
        /*0814*/ 	.word	0x00000100
        /*0818*/ 	.short	0x010a
        /*081a*/ 	.byte	0xff
	.zero		1


	//   ....[114]....
        /*081c*/ 	.word	0x00007c70
        /*0820*/ 	.word	0x00000003
        /*0824*/ 	.word	0x00000100
        /*0828*/ 	.short	0x010a
        /*082a*/ 	.byte	0xff
	.zero		1


	//   ....[115]....
        /*082c*/ 	.word	0x00007fd0
        /*0830*/ 	.word	0x0000004d
        /*0834*/ 	.word	0x00000000
        /*0838*/ 	.short	0x0101
        /*083a*/ 	.byte	0xff
	.zero		1


	//   ....[116]....
        /*083c*/ 	.word	0x00008680
        /*0840*/ 	.word	0x00000002
        /*0844*/ 	.word	0x00000000
        /*0848*/ 	.short	0x0101
        /*084a*/ 	.byte	0xff
	.zero		1


	//   ....[117]....
        /*084c*/ 	.word	0x00008900
        /*0850*/ 	.word	0x000000ff
        /*0854*/ 	.word	0x00000000
        /*0858*/ 	.short	0x0101
        /*085a*/ 	.byte	0x04
	.zero		1


	//   ....[118]....
        /*085c*/ 	.word	0x00008930
        /*0860*/ 	.word	0x00000000
        /*0864*/ 	.word	0x00000080
        /*0868*/ 	.short	0x010a
        /*086a*/ 	.byte	0xff
	.zero		1


	//   ....[119]....
        /*086c*/ 	.word	0x00008990
        /*0870*/ 	.word	0x00000000
        /*0874*/ 	.word	0x00000080
        /*0878*/ 	.short	0x010a
        /*087a*/ 	.byte	0xff
	.zero		1


	//   ....[120]....
        /*087c*/ 	.word	0x000089f0
        /*0880*/ 	.word	0x00000000
        /*0884*/ 	.word	0x00000140
        /*0888*/ 	.short	0x010a
        /*088a*/ 	.byte	0xff
	.zero		1


	//   ....[121]....
        /*088c*/ 	.word	0x00008a50
        /*0890*/ 	.word	0x00000000
        /*0894*/ 	.word	0x00000000
        /*0898*/ 	.short	0x010a
        /*089a*/ 	.byte	0xff
	.zero		1


	//   ....[122]....
        /*089c*/ 	.word	0x00008ab0
        /*08a0*/ 	.word	0x00000000
        /*08a4*/ 	.word	0x00000000
        /*08a8*/ 	.short	0x010a
        /*08aa*/ 	.byte	0xff
	.zero		1


	//   ....[123]....
        /*08ac*/ 	.word	0x00008b10
        /*08b0*/ 	.word	0x00000000
        /*08b4*/ 	.word	0x00000000
        /*08b8*/ 	.short	0x010a
        /*08ba*/ 	.byte	0xff
	.zero		1


	//   ....[124]....
        /*08bc*/ 	.word	0x00008b70
        /*08c0*/ 	.word	0x00000000
        /*08c4*/ 	.word	0x00000000
        /*08c8*/ 	.short	0x010a
        /*08ca*/ 	.byte	0xff
	.zero		1


	//   ....[125]....
        /*08cc*/ 	.word	0x00008bd0
        /*08d0*/ 	.word	0x00000000
        /*08d4*/ 	.word	0x00000000
        /*08d8*/ 	.short	0x010a
        /*08da*/ 	.byte	0xff
	.zero		1


	//   ....[126]....
        /*08dc*/ 	.word	0x00008c30
        /*08e0*/ 	.word	0x00000000
        /*08e4*/ 	.word	0x00000000
        /*08e8*/ 	.short	0x010a
        /*08ea*/ 	.byte	0xff
	.zero		1


	//   ....[127]....
        /*08ec*/ 	.word	0x00008c90
        /*08f0*/ 	.word	0x00000000
        /*08f4*/ 	.word	0x00000000
        /*08f8*/ 	.short	0x010a
        /*08fa*/ 	.byte	0xff
	.zero		1


	//   ....[128]....
        /*08fc*/ 	.word	0x00008cf0
        /*0900*/ 	.word	0x00000000
        /*0904*/ 	.word	0x00000000
        /*0908*/ 	.short	0x010a
        /*090a*/ 	.byte	0xff
	.zero		1


	//   ....[129]....
        /*090c*/ 	.word	0x00008d50
        /*0910*/ 	.word	0x00000000
        /*0914*/ 	.word	0x00000000
        /*0918*/ 	.short	0x010a
        /*091a*/ 	.byte	0xff
	.zero		1


	//   ....[130]....
        /*091c*/ 	.word	0x00008db0
        /*0920*/ 	.word	0x00000000
        /*0924*/ 	.word	0x00000000
        /*0928*/ 	.short	0x010a
        /*092a*/ 	.byte	0xff
	.zero		1


	//   ....[131]....
        /*092c*/ 	.word	0x00008e10
        /*0930*/ 	.word	0x00000000
        /*0934*/ 	.word	0x00000000
        /*0938*/ 	.short	0x010a
        /*093a*/ 	.byte	0xff
	.zero		1


	//   ....[132]....
        /*093c*/ 	.word	0x00008e70
        /*0940*/ 	.word	0x00000000
        /*0944*/ 	.word	0x00000000
        /*0948*/ 	.short	0x010a
        /*094a*/ 	.byte	0xff
	.zero		1


	//   ....[133]....
        /*094c*/ 	.word	0x00008ed0
        /*0950*/ 	.word	0x00000000
        /*0954*/ 	.word	0x00000000
        /*0958*/ 	.short	0x010a
        /*095a*/ 	.byte	0xff
	.zero		1


	//   ....[134]....
        /*095c*/ 	.word	0x00008f30
        /*0960*/ 	.word	0x00000000
        /*0964*/ 	.word	0x00000000
        /*0968*/ 	.short	0x010a
        /*096a*/ 	.byte	0xff
	.zero		1


	//   ....[135]....
        /*096c*/ 	.word	0x00008f90
        /*0970*/ 	.word	0x00000000
        /*0974*/ 	.word	0x00000000
        /*0978*/ 	.short	0x010a
        /*097a*/ 	.byte	0xff
	.zero		1


	//   ....[136]....
        /*097c*/ 	.word	0x00008ff0
        /*0980*/ 	.word	0x00000004
        /*0984*/ 	.word	0x00000148
        /*0988*/ 	.short	0x010a
        /*098a*/ 	.byte	0xff
	.zero		1


	//   ....[137]....
        /*098c*/ 	.word	0x00009050
        /*0990*/ 	.word	0x00000004
        /*0994*/ 	.word	0x00000140
        /*0998*/ 	.short	0x010a
        /*099a*/ 	.byte	0xff
	.zero		1


	//   ....[138]....
        /*099c*/ 	.word	0x000090b0
        /*09a0*/ 	.word	0x00000005
        /*09a4*/ 	.word	0x00000008
        /*09a8*/ 	.short	0x010a
        /*09aa*/ 	.byte	0xff
	.zero		1


	//   ....[139]....
        /*09ac*/ 	.word	0x00009190
        /*09b0*/ 	.word	0x00000003
        /*09b4*/ 	.word	0x00000008
        /*09b8*/ 	.short	0x010a
        /*09ba*/ 	.byte	0xff
	.zero		1


	//   ....[140]....
        /*09bc*/ 	.word	0x000091f0
        /*09c0*/ 	.word	0x00000004
        /*09c4*/ 	.word	0x00000140
        /*09c8*/ 	.short	0x010a
        /*09ca*/ 	.byte	0xff
	.zero		1


	//   ....[141]....
        /*09cc*/ 	.word	0x00009250
        /*09d0*/ 	.word	0x00000004
        /*09d4*/ 	.word	0x00000160
        /*09d8*/ 	.short	0x010a
        /*09da*/ 	.byte	0xff
	.zero		1


	//   ....[142]....
        /*09dc*/ 	.word	0x000092b0
        /*09e0*/ 	.word	0x00000004
        /*09e4*/ 	.word	0x00000000
        /*09e8*/ 	.short	0x010a
        /*09ea*/ 	.byte	0xff
	.zero		1


	//   ....[143]....
        /*09ec*/ 	.word	0x00009310
        /*09f0*/ 	.word	0x00000000
        /*09f4*/ 	.word	0x00000000
        /*09f8*/ 	.short	0x010a
        /*09fa*/ 	.byte	0xff
	.zero		1


	//   ....[144]....
        /*09fc*/ 	.word	0x00009370
        /*0a00*/ 	.word	0x00000000
        /*0a04*/ 	.word	0x00000170
        /*0a08*/ 	.short	0x010a
        /*0a0a*/ 	.byte	0xff
	.zero		1


	//   ....[145]....
        /*0a0c*/ 	.word	0x000093d0
        /*0a10*/ 	.word	0x00000000
        /*0a14*/ 	.word	0x00000140
        /*0a18*/ 	.short	0x010a
        /*0a1a*/ 	.byte	0xff
	.zero		1


	//   ....[146]....
        /*0a1c*/ 	.word	0x00009430
        /*0a20*/ 	.word	0x00000000
        /*0a24*/ 	.word	0x00000138
        /*0a28*/ 	.short	0x010a
        /*0a2a*/ 	.byte	0xff
	.zero		1


	//   ....[147]....
        /*0a2c*/ 	.word	0x00009490
        /*0a30*/ 	.word	0x00000000
        /*0a34*/ 	.word	0x00000118
        /*0a38*/ 	.short	0x010a
        /*0a3a*/ 	.byte	0xff
	.zero		1


	//   ....[148]....
        /*0a3c*/ 	.word	0x000094f0
        /*0a40*/ 	.word	0x00000005
        /*0a44*/ 	.word	0x00000118
        /*0a48*/ 	.short	0x010a
        /*0a4a*/ 	.byte	0xff
	.zero		1


	//   ....[149]....
        /*0a4c*/ 	.word	0x00009550
        /*0a50*/ 	.word	0x00000000
        /*0a54*/ 	.word	0x00000000
        /*0a58*/ 	.short	0x010a
        /*0a5a*/ 	.byte	0xff
	.zero		1


	//   ....[150]....
        /*0a5c*/ 	.word	0x000095b0
        /*0a60*/ 	.word	0x00000000
        /*0a64*/ 	.word	0x00000000
        /*0a68*/ 	.short	0x010a
        /*0a6a*/ 	.byte	0xff
	.zero		1


	//   ....[151]....
        /*0a6c*/ 	.word	0x00009610
        /*0a70*/ 	.word	0x00000000
        /*0a74*/ 	.word	0x00000140
        /*0a78*/ 	.short	0x010a
        /*0a7a*/ 	.byte	0xff
	.zero		1


	//   ....[152]....
        /*0a7c*/ 	.word	0x00009660
        /*0a80*/ 	.word	0x00000000
        /*0a84*/ 	.word	0x00000100
        /*0a88*/ 	.short	0x010a
        /*0a8a*/ 	.byte	0xff
	.zero		1


	//   ....[153]....
        /*0a8c*/ 	.word	0x000096b0
        /*0a90*/ 	.word	0x0000004b
        /*0a94*/ 	.word	0x00000150
        /*0a98*/ 	.short	0x010a
        /*0a9a*/ 	.byte	0xff
	.zero		1


	//   ....[154]....
        /*0a9c*/ 	.word	0x00009700
        /*0aa0*/ 	.word	0x00000003
        /*0aa4*/ 	.word	0x00000100
        /*0aa8*/ 	.short	0x010a
        /*0aaa*/ 	.byte	0xff
	.zero		1


	//----- nvinfo : EIATTR_NUM_MBARRIERS
	.align		4
.L_47:
        /*0aac*/ 	.byte	0x03, 0x38
        /*0aae*/ 	.short	0x002f


	//----- nvinfo : EIATTR_EXIT_INSTR_OFFSETS
	.align		4
        /*0ab0*/ 	.byte	0x04, 0x1c
        /*0ab2*/ 	.short	(.L_49 - .L_48)


	//   ....[0]....
.L_48:
        /*0ab4*/ 	.word	0x00003630


	//   ....[1]....
        /*0ab8*/ 	.word	0x000038e0


	//   ....[2]....
        /*0abc*/ 	.word	0x00003940


	//   ....[3]....
        /*0ac0*/ 	.word	0x00004bf0


	//   ....[4]....
        /*0ac4*/ 	.word	0x00005e50


	//   ....[5]....
        /*0ac8*/ 	.word	0x00005e90


	//   ....[6]....
        /*0acc*/ 	.word	0x000087e0


	//   ....[7]....
        /*0ad0*/ 	.word	0x00008860


	//   ....[8]....
        /*0ad4*/ 	.word	0x00008890


	//   ....[9]....
        /*0ad8*/ 	.word	0x00008910


	//----- nvinfo : EIATTR_MAX_THREADS
	.align		4
.L_49:
        /*0adc*/ 	.byte	0x04, 0x05
        /*0ade*/ 	.short	(.L_51 - .L_50)
.L_50:
        /*0ae0*/ 	.word	0x00000100
        /*0ae4*/ 	.word	0x00000001
        /*0ae8*/ 	.word	0x00000001


	//----- nvinfo : EIATTR_CRS_STACK_SIZE
	.align		4
.L_51:
        /*0aec*/ 	.byte	0x04, 0x1e
        /*0aee*/ 	.short	(.L_53 - .L_52)
.L_52:
        /*0af0*/ 	.word	0x00000000


	//----- nvinfo : EIATTR_CBANK_PARAM_SIZE
	.align		4
.L_53:
        /*0af4*/ 	.byte	0x03, 0x19
        /*0af6*/ 	.short	0x0800


	//----- nvinfo : EIATTR_PARAM_CBANK
	.align		4
        /*0af8*/ 	.byte	0x04, 0x0a
        /*0afa*/ 	.short	(.L_55 - .L_54)
	.align		4
.L_54:
        /*0afc*/ 	.word	index@(.nv.constant0._ZN7cutlass13device_kernelINS_4conv6kernel13ConvUniversalINS1_16ConvProblemShapeILNS1_8OperatorE0ELi2EEENS1_10collective14CollectiveConvINS1_47MainloopSm100TmaUmmaWarpSpecializedImplicitGemmILS5_0ELi16ELi2ELi1ELi2EN4cute5tupleIJNSA_1CILi2EEENSC_ILi1EEESE_EEEEENSB_IJNSC_ILi128EEENSC_ILi64EEENSB_IJNSC_ILi32EEEEEEEEENS_10tfloat32_tESM_NSA_8TiledMMAINSA_8MMA_AtomIJNSA_23SM100_MMA_TF32_2x1SM_SSISM_SM_fLi128ELi64ELNSA_4UMMA5MajorE0ELSR_0ELNSQ_7ScaleInE0ELSS_0EEEEEENSA_6LayoutINSB_IJSE_SE_SE_EEENSB_IJNSC_ILi0EEESX_SX_EEEEENSB_IJNSA_10UnderscoreES10_S10_EEEEENS7_6detail27Sm100ImplicitGemmTileTraitsINSA_25SM100_TMA_2SM_LOAD_IM2COLENSA_14ComposedLayoutINSA_7SwizzleILi3ELi4ELi3EEENSA_18smem_ptr_flag_bitsILi32EEENSV_INSB_IJNSC_ILi8EEESJ_EEENSB_IJSJ_SE_EEEEEEEvEENS14_INSA_18SM100_TMA_2SM_LOADES1F_vEEEENS_8epilogue10collective18CollectiveEpilogueINS1K_23Sm100TmaWarpSpecializedILi3ELi2ELi16ELb1ELb0EEEJNSB_IJSI_SI_SK_EEENSB_IJNSV_ISI_SE_EENSV_INSB_IJNSC_ILi16EEESD_EEENSB_IJSE_SJ_EEEEEEEESM_NSB_IJNSB_IJlllEEESE_SX_EEESM_S1X_NS1K_6fusion15FusionCallbacksIS1O_NS1Y_17LinearCombinationISM_fSM_fLNS_15FloatRoundStyleE2EEES1P_S1V_JEEENSA_5SM1004TMEM4LOAD26SM100_TMEM_LOAD_32dp32b16xENSA_20SM90_TMA_LOAD_IM2COLENS16_INS17_ILi2ELi4ELi3EEES1A_NSV_INSB_IJS1B_S1R_EEENSB_IJS1R_SE_EEEEEEENSA_39AutoVectorizingCopyWithAssumedAlignmentILi128EEENSA_21SM90_TMA_STORE_IM2COLES2D_S2F_S2F_EEEvvEEEEvNT_6ParamsE)
        /*0b00*/ 	.short	0x0380
        /*0b02*/ 	.short	0x0800


	//----- nvinfo : EIATTR_SW_WAR
	.align		4
.L_55:
        /*0b04*/ 	.byte	0x04, 0x36
        /*0b06*/ 	.short	(.L_57 - .L_56)
.L_56:
        /*0b08*/ 	.word	0x00000008
.L_57:


//--------------------- .nv.callgraph             --------------------------
	.section	.nv.callgraph,"",@"SHT_CUDA_CALLGRAPH"
	.align	4
	.sectionentsize	8
	.align		4
        /*0000*/ 	.word	0x00000000
	.align		4
        /*0004*/ 	.word	0xffffffff
	.align		4
        /*0008*/ 	.word	index@(_ZN7cutlass13device_kernelINS_4conv6kernel13ConvUniversalINS1_16ConvProblemShapeILNS1_8OperatorE0ELi2EEENS1_10collective14CollectiveConvINS1_47MainloopSm100TmaUmmaWarpSpecializedImplicitGemmILS5_0ELi16ELi2ELi1ELi2EN4cute5tupleIJNSA_1CILi2EEENSC_ILi1EEESE_EEEEENSB_IJNSC_ILi128EEENSC_ILi64EEENSB_IJNSC_ILi32EEEEEEEEENS_10tfloat32_tESM_NSA_8TiledMMAINSA_8MMA_AtomIJNSA_23SM100_MMA_TF32_2x1SM_SSISM_SM_fLi128ELi64ELNSA_4UMMA5MajorE0ELSR_0ELNSQ_7ScaleInE0ELSS_0EEEEEENSA_6LayoutINSB_IJSE_SE_SE_EEENSB_IJNSC_ILi0EEESX_SX_EEEEENSB_IJNSA_10UnderscoreES10_S10_EEEEENS7_6detail27Sm100ImplicitGemmTileTraitsINSA_25SM100_TMA_2SM_LOAD_IM2COLENSA_14ComposedLayoutINSA_7SwizzleILi3ELi4ELi3EEENSA_18smem_ptr_flag_bitsILi32EEENSV_INSB_IJNSC_ILi8EEESJ_EEENSB_IJSJ_SE_EEEEEEEvEENS14_INSA_18SM100_TMA_2SM_LOADES1F_vEEEENS_8epilogue10collective18CollectiveEpilogueINS1K_23Sm100TmaWarpSpecializedILi3ELi2ELi16ELb1ELb0EEEJNSB_IJSI_SI_SK_EEENSB_IJNSV_ISI_SE_EENSV_INSB_IJNSC_ILi16EEESD_EEENSB_IJSE_SJ_EEEEEEEESM_NSB_IJNSB_IJlllEEESE_SX_EEESM_S1X_NS1K_6fusion15FusionCallbacksIS1O_NS1Y_17LinearCombinationISM_fSM_fLNS_15FloatRoundStyleE2EEES1P_S1V_JEEENSA_5SM1004TMEM4LOAD26SM100_TMEM_LOAD_32dp32b16xENSA_20SM90_TMA_LOAD_IM2COLENS16_INS17_ILi2ELi4ELi3EEES1A_NSV_INSB_IJS1B_S1R_EEENSB_IJS1R_SE_EEEEEEENSA_39AutoVectorizingCopyWithAssumedAlignmentILi128EEENSA_21SM90_TMA_STORE_IM2COLES2D_S2F_S2F_EEEvvEEEEvNT_6ParamsE)
	.align		4
        /*000c*/ 	.word	index@(__assertfail)
	.align		4
        /*0010*/ 	.word	0x00000000
	.align		4
        /*0014*/ 	.word	0xfffffffe
	.align		4
        /*0018*/ 	.word	0x00000000
	.align		4
        /*001c*/ 	.word	0xfffffffd
	.align		4
        /*0020*/ 	.word	0x00000000
	.align		4
        /*0024*/ 	.word	0xfffffffc


//--------------------- .nv.constant4             --------------------------
	.section	.nv.constant4,"a",@progbits
	.align	8
	.align		8
.nv.constant4:
        /*0000*/ 	.dword	__assertfail
	.align		8
        /*0008*/ 	.dword	__unnamed_1
	.align		8
        /*0010*/ 	.dword	__unnamed_2
	.align		8
        /*0018*/ 	.dword	_ZN39_INTERNAL_2c5c63f4_4_k_cu_c69926f7_27624cuda3std3__45__cpo5beginE
	.align		8
        /*0020*/ 	.dword	_ZN39_INTERNAL_2c5c63f4_4_k_cu_c69926f7_27624cuda3std3__45__cpo3endE
	.align		8
        /*0028*/ 	.dword	_ZN39_INTERNAL_2c5c63f4_4_k_cu_c69926f7_27624cuda3std3__45__cpo6cbeginE
	.align		8
        /*0030*/ 	.dword	_ZN39_INTERNAL_2c5c63f4_4_k_cu_c69926f7_27624cuda3std3__45__cpo4cendE
	.align		8
        /*0038*/ 	.dword	_ZN39_INTERNAL_2c5c63f4_4_k_cu_c69926f7_27624cuda3std3__441_GLOBAL__N__2c5c63f4_4_k_cu_c69926f7_27626ignoreE
	.align		8
        /*0040*/ 	.dword	_ZN39_INTERNAL_2c5c63f4_4_k_cu_c69926f7_27624cuda3std3__419piecewise_constructE
	.align		8
        /*0048*/ 	.dword	_ZN39_INTERNAL_2c5c63f4_4_k_cu_c69926f7_27624cuda3std3__48in_placeE
	.align		8
        /*0050*/ 	.dword	_ZN39_INTERNAL_2c5c63f4_4_k_cu_c69926f7_27624cuda3std6ranges3__45__cpo4swapE
	.align		8
        /*0058*/ 	.dword	_ZN39_INTERNAL_2c5c63f4_4_k_cu_c69926f7_27624cuda3std6ranges3__45__cpo9iter_moveE
	.align		8
        /*0060*/ 	.dword	_ZN39_INTERNAL_2c5c63f4_4_k_cu_c69926f7_27624cute7productE
	.align		8
        /*0068*/ 	.dword	_ZN39_INTERNAL_2c5c63f4_4_k_cu_c69926f7_27624cute1_E
	.align		8
        /*0070*/ 	.dword	$str$27
	.align		8
        /*0078*/ 	.dword	$str$28
	.align		8
        /*0080*/ 	.dword	$str$29
	.align		8
        /*0088*/ 	.dword	$str$30


//--------------------- .text._ZN7cutlass13device_kernelINS_4conv6kernel13ConvUniversalINS1_16ConvProblemShapeILNS1_8OperatorE0ELi2EEENS1_10collective14CollectiveConvINS1_47MainloopSm100TmaUmmaWarpSpecializedImplicitGemmILS5_0ELi16ELi2ELi1ELi2EN4cute5tupleIJNSA_1CILi2EEENSC_ILi1EEESE_EEEEENSB_IJNSC_ILi128EEENSC_ILi64EEENSB_IJNSC_ILi32EEEEEEEEENS_10tfloat32_tESM_NSA_8TiledMMAINSA_8MMA_AtomIJNSA_23SM100_MMA_TF32_2x1SM_SSISM_SM_fLi128ELi64ELNSA_4UMMA5MajorE0ELSR_0ELNSQ_7ScaleInE0ELSS_0EEEEEENSA_6LayoutINSB_IJSE_SE_SE_EEENSB_IJNSC_ILi0EEESX_SX_EEEEENSB_IJNSA_10UnderscoreES10_S10_EEEEENS7_6detail27Sm100ImplicitGemmTileTraitsINSA_25SM100_TMA_2SM_LOAD_IM2COLENSA_14ComposedLayoutINSA_7SwizzleILi3ELi4ELi3EEENSA_18smem_ptr_flag_bitsILi32EEENSV_INSB_IJNSC_ILi8EEESJ_EEENSB_IJSJ_SE_EEEEEEEvEENS14_INSA_18SM100_TMA_2SM_LOADES1F_vEEEENS_8epilogue10collective18CollectiveEpilogueINS1K_23Sm100TmaWarpSpecializedILi3ELi2ELi16ELb1ELb0EEEJNSB_IJSI_SI_SK_EEENSB_IJNSV_ISI_SE_EENSV_INSB_IJNSC_ILi16EEESD_EEENSB_IJSE_SJ_EEEEEEEESM_NSB_IJNSB_IJlllEEESE_SX_EEESM_S1X_NS1K_6fusion15FusionCallbacksIS1O_NS1Y_17LinearCombinationISM_fSM_fLNS_15FloatRoundStyleE2EEES1P_S1V_JEEENSA_5SM1004TMEM4LOAD26SM100_TMEM_LOAD_32dp32b16xENSA_20SM90_TMA_LOAD_IM2COLENS16_INS17_ILi2ELi4ELi3EEES1A_NSV_INSB_IJS1B_S1R_EEENSB_IJS1R_SE_EEEEEEENSA_39AutoVectorizingCopyWithAssumedAlignmentILi128EEENSA_21SM90_TMA_STORE_IM2COLES2D_S2F_S2F_EEEvvEEEEvNT_6ParamsE --------------------------
	.section	.text._ZN7cutlass13device_kernelINS_4conv6kernel13ConvUniversalINS1_16ConvProblemShapeILNS1_8OperatorE0ELi2EEENS1_10collective14CollectiveConvINS1_47MainloopSm100TmaUmmaWarpSpecializedImplicitGemmILS5_0ELi16ELi2ELi1ELi2EN4cute5tupleIJNSA_1CILi2EEENSC_ILi1EEESE_EEEEENSB_IJNSC_ILi128EEENSC_ILi64EEENSB_IJNSC_ILi32EEEEEEEEENS_10tfloat32_tESM_NSA_8TiledMMAINSA_8MMA_AtomIJNSA_23SM100_MMA_TF32_2x1SM_SSISM_SM_fLi128ELi64ELNSA_4UMMA5MajorE0ELSR_0ELNSQ_7ScaleInE0ELSS_0EEEEEENSA_6LayoutINSB_IJSE_SE_SE_EEENSB_IJNSC_ILi0EEESX_SX_EEEEENSB_IJNSA_10UnderscoreES10_S10_EEEEENS7_6detail27Sm100ImplicitGemmTileTraitsINSA_25SM100_TMA_2SM_LOAD_IM2COLENSA_14ComposedLayoutINSA_7SwizzleILi3ELi4ELi3EEENSA_18smem_ptr_flag_bitsILi32EEENSV_INSB_IJNSC_ILi8EEESJ_EEENSB_IJSJ_SE_EEEEEEEvEENS14_INSA_18SM100_TMA_2SM_LOADES1F_vEEEENS_8epilogue10collective18CollectiveEpilogueINS1K_23Sm100TmaWarpSpecializedILi3ELi2ELi16ELb1ELb0EEEJNSB_IJSI_SI_SK_EEENSB_IJNSV_ISI_SE_EENSV_INSB_IJNSC_ILi16EEESD_EEENSB_IJSE_SJ_EEEEEEEESM_NSB_IJNSB_IJlllEEESE_SX_EEESM_S1X_NS1K_6fusion15FusionCallbacksIS1O_NS1Y_17LinearCombinationISM_fSM_fLNS_15FloatRoundStyleE2EEES1P_S1V_JEEENSA_5SM1004TMEM4LOAD26SM100_TMEM_LOAD_32dp32b16xENSA_20SM90_TMA_LOAD_IM2COLENS16_INS17_ILi2ELi4ELi3EEES1A_NSV_INSB_IJS1B_S1R_EEENSB_IJS1R_SE_EEEEEEENSA_39AutoVectorizingCopyWithAssumedAlignmentILi128EEENSA_21SM90_TMA_STORE_IM2COLES2D_S2F_S2F_EEEvvEEEEvNT_6ParamsE,"ax",@progbits
	.align	128
.text._ZN7cutlass13device_kernelINS_4conv6kernel13ConvUniversalINS1_16ConvProblemShapeILNS1_8OperatorE0ELi2EEENS1_10collective14CollectiveConvINS1_47MainloopSm100TmaUmmaWarpSpecializedImplicitGemmILS5_0ELi16ELi2ELi1ELi2EN4cute5tupleIJNSA_1CILi2EEENSC_ILi1EEESE_EEEEENSB_IJNSC_ILi128EEENSC_ILi64EEENSB_IJNSC_ILi32EEEEEEEEENS_10tfloat32_tESM_NSA_8TiledMMAINSA_8MMA_AtomIJNSA_23SM100_MMA_TF32_2x1SM_SSISM_SM_fLi128ELi64ELNSA_4UMMA5MajorE0ELSR_0ELNSQ_7ScaleInE0ELSS_0EEEEEENSA_6LayoutINSB_IJSE_SE_SE_EEENSB_IJNSC_ILi0EEESX_SX_EEEEENSB_IJNSA_10UnderscoreES10_S10_EEEEENS7_6detail27Sm100ImplicitGemmTileTraitsINSA_25SM100_TMA_2SM_LOAD_IM2COLENSA_14ComposedLayoutINSA_7SwizzleILi3ELi4ELi3EEENSA_18smem_ptr_flag_bitsILi32EEENSV_INSB_IJNSC_ILi8EEESJ_EEENSB_IJSJ_SE_EEEEEEEvEENS14_INSA_18SM100_TMA_2SM_LOADES1F_vEEEENS_8epilogue10collective18CollectiveEpilogueINS1K_23Sm100TmaWarpSpecializedILi3ELi2ELi16ELb1ELb0EEEJNSB_IJSI_SI_SK_EEENSB_IJNSV_ISI_SE_EENSV_INSB_IJNSC_ILi16EEESD_EEENSB_IJSE_SJ_EEEEEEEESM_NSB_IJNSB_IJlllEEESE_SX_EEESM_S1X_NS1K_6fusion15FusionCallbacksIS1O_NS1Y_17LinearCombinationISM_fSM_fLNS_15FloatRoundStyleE2EEES1P_S1V_JEEENSA_5SM1004TMEM4LOAD26SM100_TMEM_LOAD_32dp32b16xENSA_20SM90_TMA_LOAD_IM2COLENS16_INS17_ILi2ELi4ELi3EEES1A_NSV_INSB_IJS1B_S1R_EEENSB_IJS1R_SE_EEEEEEENSA_39AutoVectorizingCopyWithAssumedAlignmentILi128EEENSA_21SM90_TMA_STORE_IM2COLES2D_S2F_S2F_EEEvvEEEEvNT_6ParamsE:
        .type           _ZN7cutlass13device_kernelINS_4conv6kernel13ConvUniversalINS1_16ConvProblemShapeILNS1_8OperatorE0ELi2EEENS1_10collective14CollectiveConvINS1_47MainloopSm100TmaUmmaWarpSpecializedImplicitGemmILS5_0ELi16ELi2ELi1ELi2EN4cute5tupleIJNSA_1CILi2EEENSC_ILi1EEESE_EEEEENSB_IJNSC_ILi128EEENSC_ILi64EEENSB_IJNSC_ILi32EEEEEEEEENS_10tfloat32_tESM_NSA_8TiledMMAINSA_8MMA_AtomIJNSA_23SM100_MMA_TF32_2x1SM_SSISM_SM_fLi128ELi64ELNSA_4UMMA5MajorE0ELSR_0ELNSQ_7ScaleInE0ELSS_0EEEEEENSA_6LayoutINSB_IJSE_SE_SE_EEENSB_IJNSC_ILi0EEESX_SX_EEEEENSB_IJNSA_10UnderscoreES10_S10_EEEEENS7_6detail27Sm100ImplicitGemmTileTraitsINSA_25SM100_TMA_2SM_LOAD_IM2COLENSA_14ComposedLayoutINSA_7SwizzleILi3ELi4ELi3EEENSA_18smem_ptr_flag_bitsILi32EEENSV_INSB_IJNSC_ILi8EEESJ_EEENSB_IJSJ_SE_EEEEEEEvEENS14_INSA_18SM100_TMA_2SM_LOADES1F_vEEEENS_8epilogue10collective18CollectiveEpilogueINS1K_23Sm100TmaWarpSpecializedILi3ELi2ELi16ELb1ELb0EEEJNSB_IJSI_SI_SK_EEENSB_IJNSV_ISI_SE_EENSV_INSB_IJNSC_ILi16EEESD_EEENSB_IJSE_SJ_EEEEEEEESM_NSB_IJNSB_IJlllEEESE_SX_EEESM_S1X_NS1K_6fusion15FusionCallbacksIS1O_NS1Y_17LinearCombinationISM_fSM_fLNS_15FloatRoundStyleE2EEES1P_S1V_JEEENSA_5SM1004TMEM4LOAD26SM100_TMEM_LOAD_32dp32b16xENSA_20SM90_TMA_LOAD_IM2COLENS16_INS17_ILi2ELi4ELi3EEES1A_NSV_INSB_IJS1B_S1R_EEENSB_IJS1R_SE_EEEEEEENSA_39AutoVectorizingCopyWithAssumedAlignmentILi128EEENSA_21SM90_TMA_STORE_IM2COLES2D_S2F_S2F_EEEvvEEEEvNT_6ParamsE,@function
        .size           _ZN7cutlass13device_kernelINS_4conv6kernel13ConvUniversalINS1_16ConvProblemShapeILNS1_8OperatorE0ELi2EEENS1_10collective14CollectiveConvINS1_47MainloopSm100TmaUmmaWarpSpecializedImplicitGemmILS5_0ELi16ELi2ELi1ELi2EN4cute5tupleIJNSA_1CILi2EEENSC_ILi1EEESE_EEEEENSB_IJNSC_ILi128EEENSC_ILi64EEENSB_IJNSC_ILi32EEEEEEEEENS_10tfloat32_tESM_NSA_8TiledMMAINSA_8MMA_AtomIJNSA_23SM100_MMA_TF32_2x1SM_SSISM_SM_fLi128ELi64ELNSA_4UMMA5MajorE0ELSR_0ELNSQ_7ScaleInE0ELSS_0EEEEEENSA_6LayoutINSB_IJSE_SE_SE_EEENSB_IJNSC_ILi0EEESX_SX_EEEEENSB_IJNSA_10UnderscoreES10_S10_EEEEENS7_6detail27Sm100ImplicitGemmTileTraitsINSA_25SM100_TMA_2SM_LOAD_IM2COLENSA_14ComposedLayoutINSA_7SwizzleILi3ELi4ELi3EEENSA_18smem_ptr_flag_bitsILi32EEENSV_INSB_IJNSC_ILi8EEESJ_EEENSB_IJSJ_SE_EEEEEEEvEENS14_INSA_18SM100_TMA_2SM_LOADES1F_vEEEENS_8epilogue10collective18CollectiveEpilogueINS1K_23Sm100TmaWarpSpecializedILi3ELi2ELi16ELb1ELb0EEEJNSB_IJSI_SI_SK_EEENSB_IJNSV_ISI_SE_EENSV_INSB_IJNSC_ILi16EEESD_EEENSB_IJSE_SJ_EEEEEEEESM_NSB_IJNSB_IJlllEEESE_SX_EEESM_S1X_NS1K_6fusion15FusionCallbacksIS1O_NS1Y_17LinearCombinationISM_fSM_fLNS_15FloatRoundStyleE2EEES1P_S1V_JEEENSA_5SM1004TMEM4LOAD26SM100_TMEM_LOAD_32dp32b16xENSA_20SM90_TMA_LOAD_IM2COLENS16_INS17_ILi2ELi4ELi3EEES1A_NSV_INSB_IJS1B_S1R_EEENSB_IJS1R_SE_EEEEEEENSA_39AutoVectorizingCopyWithAssumedAlignmentILi128EEENSA_21SM90_TMA_STORE_IM2COLES2D_S2F_S2F_EEEvvEEEEvNT_6ParamsE,(.L_x_202 - _ZN7cutlass13device_kernelINS_4conv6kernel13ConvUniversalINS1_16ConvProblemShapeILNS1_8OperatorE0ELi2EEENS1_10collective14CollectiveConvINS1_47MainloopSm100TmaUmmaWarpSpecializedImplicitGemmILS5_0ELi16ELi2ELi1ELi2EN4cute5tupleIJNSA_1CILi2EEENSC_ILi1EEESE_EEEEENSB_IJNSC_ILi128EEENSC_ILi64EEENSB_IJNSC_ILi32EEEEEEEEENS_10tfloat32_tESM_NSA_8TiledMMAINSA_8MMA_AtomIJNSA_23SM100_MMA_TF32_2x1SM_SSISM_SM_fLi128ELi64ELNSA_4UMMA5MajorE0ELSR_0ELNSQ_7ScaleInE0ELSS_0EEEEEENSA_6LayoutINSB_IJSE_SE_SE_EEENSB_IJNSC_ILi0EEESX_SX_EEEEENSB_IJNSA_10UnderscoreES10_S10_EEEEENS7_6detail27Sm100ImplicitGemmTileTraitsINSA_25SM100_TMA_2SM_LOAD_IM2COLENSA_14ComposedLayoutINSA_7SwizzleILi3ELi4ELi3EEENSA_18smem_ptr_flag_bitsILi32EEENSV_INSB_IJNSC_ILi8EEESJ_EEENSB_IJSJ_SE_EEEEEEEvEENS14_INSA_18SM100_TMA_2SM_LOADES1F_vEEEENS_8epilogue10collective18CollectiveEpilogueINS1K_23Sm100TmaWarpSpecializedILi3ELi2ELi16ELb1ELb0EEEJNSB_IJSI_SI_SK_EEENSB_IJNSV_ISI_SE_EENSV_INSB_IJNSC_ILi16EEESD_EEENSB_IJSE_SJ_EEEEEEEESM_NSB_IJNSB_IJlllEEESE_SX_EEESM_S1X_NS1K_6fusion15FusionCallbacksIS1O_NS1Y_17LinearCombinationISM_fSM_fLNS_15FloatRoundStyleE2EEES1P_S1V_JEEENSA_5SM1004TMEM4LOAD26SM100_TMEM_LOAD_32dp32b16xENSA_20SM90_TMA_LOAD_IM2COLENS16_INS17_ILi2ELi4ELi3EEES1A_NSV_INSB_IJS1B_S1R_EEENSB_IJS1R_SE_EEEEEEENSA_39AutoVectorizingCopyWithAssumedAlignmentILi128EEENSA_21SM90_TMA_STORE_IM2COLES2D_S2F_S2F_EEEvvEEEEvNT_6ParamsE)
        .other          _ZN7cutlass13device_kernelINS_4conv6kernel13ConvUniversalINS1_16ConvProblemShapeILNS1_8OperatorE0ELi2EEENS1_10collective14CollectiveConvINS1_47MainloopSm100TmaUmmaWarpSpecializedImplicitGemmILS5_0ELi16ELi2ELi1ELi2EN4cute5tupleIJNSA_1CILi2EEENSC_ILi1EEESE_EEEEENSB_IJNSC_ILi128EEENSC_ILi64EEENSB_IJNSC_ILi32EEEEEEEEENS_10tfloat32_tESM_NSA_8TiledMMAINSA_8MMA_AtomIJNSA_23SM100_MMA_TF32_2x1SM_SSISM_SM_fLi128ELi64ELNSA_4UMMA5MajorE0ELSR_0ELNSQ_7ScaleInE0ELSS_0EEEEEENSA_6LayoutINSB_IJSE_SE_SE_EEENSB_IJNSC_ILi0EEESX_SX_EEEEENSB_IJNSA_10UnderscoreES10_S10_EEEEENS7_6detail27Sm100ImplicitGemmTileTraitsINSA_25SM100_TMA_2SM_LOAD_IM2COLENSA_14ComposedLayoutINSA_7SwizzleILi3ELi4ELi3EEENSA_18smem_ptr_flag_bitsILi32EEENSV_INSB_IJNSC_ILi8EEESJ_EEENSB_IJSJ_SE_EEEEEEEvEENS14_INSA_18SM100_TMA_2SM_LOADES1F_vEEEENS_8epilogue10collective18CollectiveEpilogueINS1K_23Sm100TmaWarpSpecializedILi3ELi2ELi16ELb1ELb0EEEJNSB_IJSI_SI_SK_EEENSB_IJNSV_ISI_SE_EENSV_INSB_IJNSC_ILi16EEESD_EEENSB_IJSE_SJ_EEEEEEEESM_NSB_IJNSB_IJlllEEESE_SX_EEESM_S1X_NS1K_6fusion15FusionCallbacksIS1O_NS1Y_17LinearCombinationISM_fSM_fLNS_15FloatRoundStyleE2EEES1P_S1V_JEEENSA_5SM1004TMEM4LOAD26SM100_TMEM_LOAD_32dp32b16xENSA_20SM90_TMA_LOAD_IM2COLENS16_INS17_ILi2ELi4ELi3EEES1A_NSV_INSB_IJS1B_S1R_EEENSB_IJS1R_SE_EEEEEEENSA_39AutoVectorizingCopyWithAssumedAlignmentILi128EEENSA_21SM90_TMA_STORE_IM2COLES2D_S2F_S2F_EEEvvEEEEvNT_6ParamsE,@"STO_CUDA_ENTRY STV_DEFAULT"
_ZN7cutlass13device_kernelINS_4conv6kernel13ConvUniversalINS1_16ConvProblemShapeILNS1_8OperatorE0ELi2EEENS1_10collective14CollectiveConvINS1_47MainloopSm100TmaUmmaWarpSpecializedImplicitGemmILS5_0ELi16ELi2ELi1ELi2EN4cute5tupleIJNSA_1CILi2EEENSC_ILi1EEESE_EEEEENSB_IJNSC_ILi128EEENSC_ILi64EEENSB_IJNSC_ILi32EEEEEEEEENS_10tfloat32_tESM_NSA_8TiledMMAINSA_8MMA_AtomIJNSA_23SM100_MMA_TF32_2x1SM_SSISM_SM_fLi128ELi64ELNSA_4UMMA5MajorE0ELSR_0ELNSQ_7ScaleInE0ELSS_0EEEEEENSA_6LayoutINSB_IJSE_SE_SE_EEENSB_IJNSC_ILi0EEESX_SX_EEEEENSB_IJNSA_10UnderscoreES10_S10_EEEEENS7_6detail27Sm100ImplicitGemmTileTraitsINSA_25SM100_TMA_2SM_LOAD_IM2COLENSA_14ComposedLayoutINSA_7SwizzleILi3ELi4ELi3EEENSA_18smem_ptr_flag_bitsILi32EEENSV_INSB_IJNSC_ILi8EEESJ_EEENSB_IJSJ_SE_EEEEEEEvEENS14_INSA_18SM100_TMA_2SM_LOADES1F_vEEEENS_8epilogue10collective18CollectiveEpilogueINS1K_23Sm100TmaWarpSpecializedILi3ELi2ELi16ELb1ELb0EEEJNSB_IJSI_SI_SK_EEENSB_IJNSV_ISI_SE_EENSV_INSB_IJNSC_ILi16EEESD_EEENSB_IJSE_SJ_EEEEEEEESM_NSB_IJNSB_IJlllEEESE_SX_EEESM_S1X_NS1K_6fusion15FusionCallbacksIS1O_NS1Y_17LinearCombinationISM_fSM_fLNS_15FloatRoundStyleE2EEES1P_S1V_JEEENSA_5SM1004TMEM4LOAD26SM100_TMEM_LOAD_32dp32b16xENSA_20SM90_TMA_LOAD_IM2COLENS16_INS17_ILi2ELi4ELi3EEES1A_NSV_INSB_IJS1B_S1R_EEENSB_IJS1R_SE_EEEEEEENSA_39AutoVectorizingCopyWithAssumedAlignmentILi128EEENSA_21SM90_TMA_STORE_IM2COLES2D_S2F_S2F_EEEvvEEEEvNT_6ParamsE:
[----:B------:R-:W1:Y:S01]  /*0000*/  LDC R1, c[0x0][0x37c] ;  /* 0x0000df00ff017b82 */ /* 0x000e620000000800 */
[----:B------:R-:W2:Y:S01]  /*0010*/  S2R R61, SR_TID.X ;  /* 0x00000000003d7919 */ /* 0x000ea20000002100 */
[----:B------:R-:W3:Y:S06]  /*0020*/  LDCU.64 UR8, c[0x0][0x890] ;  /* 0x00011200ff0877ac */ /* 0x000eec0008000a00 */
[----:B------:R-:W4:Y:S01]  /*0030*/  S2UR UR4, SR_CgaCtaId ;  /* 0x00000000000479c3 */ /* 0x000f220000008800 */
[----:B-1----:R-:W-:Y:S01]  /*0040*/  VIADD R1, R1, 0xfffffff8 ;  /* 0xfffffff801017836 */ /* 0x002fe20000000000 */
[----:B------:R-:W-:-:S02]  /*0050*/  PRMT R56, RZ, 0x7610, R56 ;  /* 0x00007610ff387816 */ /* 0x000fc40000000038 */
[----:B------:R-:W-:Y:S02]  /*0060*/  ELECT P1, URZ, PT ;  /* 0x0000000000ff782f */ /* 0x000fe40003820000 */
[----:B------:R-:W-:Y:S01]  /*0070*/  R2UR UR43, R1 ;  /* 0x00000000012b72ca */ /* 0x000fe200000e0000 */
[----:B---3--:R-:W-:-:S04]  /*0080*/  UISETP.NE.U32.AND UP0, UPT, UR8, URZ, UPT ;  /* 0x000000ff0800728c */ /* 0x008fc8000bf05070 */
[----:B------:R-:W-:Y:S02]  /*0090*/  UISETP.NE.AND.EX UP0, UPT, UR9, URZ, UPT, UP0 ;  /* 0x000000ff0900728c */ /* 0x000fe4000bf05300 */
[----:B----4-:R-:W-:Y:S02]  /*00a0*/  ULOP3.LUT UR38, UR4, 0x1, URZ, 0xc0, !UPT ;  /* 0x0000000104267892 */ /* 0x010fe4000f8ec0ff */
[----:B------:R-:W-:Y:S01]  /*00b0*/  ULOP3.LUT UR37, UR4, 0x1, URZ, 0x3c, !UPT ;  /* 0x0000000104257892 */ /* 0x000fe2000f8e3cff */
[----:B--2---:R-:W-:-:S05]  /*00c0*/  SHF.R.U32.HI R57, RZ, 0x5, R61 ;  /* 0x00000005ff397819 */ /* 0x004fca000001163d */
[----:B------:R-:W1:Y:S02]  /*00d0*/  SHFL.IDX PT, R0, R57, RZ, 0x1f ;  /* 0x00001fff39007589 */ /* 0x000e6400000e0000 */
[----:B-1----:R-:W-:Y:S01]  /*00e0*/  R2UR UR18, R0 ;  /* 0x00000000001272ca */ /* 0x002fe200000e0000 */
[----:B------:R-:W-:-:S14]  /*00f0*/  BRA.U UP0, `(.L_x_0) ;  /* 0x0000000100307547 */ /* 0x000fdc000b800000 */
[----:B------:R-:W1:Y:S02]  /*0100*/  LDCU.64 UR4, c[0x0][0x888] ;  /* 0x00011100ff0477ac */ /* 0x000e640008000a00 */
[----:B-1----:R-:W-:-:S04]  /*0110*/  UISETP.NE.U32.AND UP0, UPT, UR4, URZ, UPT ;  /* 0x000000ff0400728c */ /* 0x002fc8000bf05070 */
[----:B------:R-:W-:-:S09]  /*0120*/  UISETP.NE.AND.EX UP0, UPT, UR5, URZ, UPT, UP0 ;  /* 0x000000ff0500728c */ /* 0x000fd2000bf05300 */
[----:B------:R-:W-:Y:S05]  /*0130*/  BRA.U !UP0, `(.L_x_1) ;  /* 0x0000000108147547 */ /* 0x000fea000b800000 */
[----:B------:R-:W1:Y:S01]  /*0140*/  LDC.64 R2, c[0x0][0x888] ;  /* 0x00022200ff027b82 */ /* 0x000e620000000a00 */
[----:B------:R-:W1:Y:S02]  /*0150*/  LDCU.64 UR4, c[0x0][0x358] ;  /* 0x00006b00ff0477ac */ /* 0x000e640008000a00 */
[----:B-1----:R1:W5:Y:S01]  /*0160*/  LDG.E R27, desc[UR4][R2.64] ;  /* 0x00000004021b7981 */ /* 0x002362000c1e1900 */
[----:B------:R-:W-:Y:S01]  /*0170*/  HFMA2 R56, -RZ, RZ, 0, 5.9604644775390625e-08 ;  /* 0x00000001ff387431 */ /* 0x000fe200000001ff */
[----:B------:R-:W-:Y:S05]  /*0180*/  BRA `(.L_x_0) ;  /* 0x00000000000c7947 */ /* 0x000fea0003800000 */
.L_x_1:
[----:B------:R-:W1:Y:S01]  /*0190*/  LDCU UR4, c[0x0][0x880] ;  /* 0x00011000ff0477ac */ /* 0x000e620008000800 */
[----:B------:R-:W-:Y:S01]  /*01a0*/  HFMA2 R56, -RZ, RZ, 0, 5.9604644775390625e-08 ;  /* 0x00000001ff387431 */ /* 0x000fe200000001ff */
[----:B-1----:R-:W-:-:S07]  /*01b0*/  MOV R27, UR4 ;  /* 0x00000004001b7c02 */ /* 0x002fce0008000f00 */
.L_x_0:
[----:B------:R-:W2:Y:S02]  /*01c0*/  LDCU.64 UR4, c[0x0][0x8b0] ;  /* 0x00011600ff0477ac */ /* 0x000ea40008000a00 */
[----:B--2---:R-:W-:-:S04]  /*01d0*/  UISETP.NE.U32.AND UP0, UPT, UR4, URZ, UPT ;  /* 0x000000ff0400728c */ /* 0x004fc8000bf05070 */
[----:B------:R-:W-:-:S09]  /*01e0*/  UISETP.NE.AND.EX UP0, UPT, UR5, URZ, UPT, UP0 ;  /* 0x000000ff0500728c */ /* 0x000fd2000bf05300 */
[----:B------:R-:W-:Y:S05]  /*01f0*/  BRA.U UP0, `(.L_x_2) ;  /* 0x0000000100287547 */ /* 0x000fea000b800000 */
[----:B------:R-:W2:Y:S02]  /*0200*/  LDCU.64 UR4, c[0x0][0x8a8] ;  /* 0x00011500ff0477ac */ /* 0x000ea40008000a00 */
[----:B--2---:R-:W-:-:S04]  /*0210*/  UISETP.NE.U32.AND UP0, UPT, UR4, URZ, UPT ;  /* 0x000000ff0400728c */ /* 0x004fc8000bf05070 */
[----:B------:R-:W-:-:S09]  /*0220*/  UISETP.NE.AND.EX UP0, UPT, UR5, URZ, UPT, UP0 ;  /* 0x000000ff0500728c */ /* 0x000fd2000bf05300 */
[----:B------:R-:W-:Y:S05]  /*0230*/  BRA.U !UP0, `(.L_x_3) ;  /* 0x0000000108107547 */ /* 0x000fea000b800000 */
[----:B------:R-:W2:Y:S01]  /*0240*/  LDC.64 R24, c[0x0][0x8a8] ;  /* 0x00022a00ff187b82 */ /* 0x000ea20000000a00 */
[----:B------:R-:W2:Y:S02]  /*0250*/  LDCU.64 UR4, c[0x0][0x358] ;  /* 0x00006b00ff0477ac */ /* 0x000ea40008000a00 */
[----:B--2---:R2:W5:Y:S01]  /*0260*/  LDG.E R24, desc[UR4][R24.64] ;  /* 0x0000000418187981 */ /* 0x004562000c1e1900 */
[----:B------:R-:W-:Y:S05]  /*0270*/  BRA `(.L_x_2) ;  /* 0x0000000000087947 */ /* 0x000fea0003800000 */
.L_x_3:
[----:B------:R-:W2:Y:S02]  /*0280*/  LDCU UR4, c[0x0][0x8a0] ;  /* 0x00011400ff0477ac */ /* 0x000ea40008000800 */
[----:B--2---:R-:W-:Y:S02]  /*0290*/  MOV R24, UR4 ;  /* 0x0000000400187c02 */ /* 0x004fe40008000f00 */
.L_x_2:
[----:B------:R-:W-:Y:S01]  /*02a0*/  IMAD.U32 R0, RZ, RZ, UR18 ;  /* 0x00000012ff007e24 */ /* 0x000fe2000f8e00ff */
[----:B------:R-:W-:Y:S04]  /*02b0*/  BSSY.RECONVERGENT B0, `(.L_x_4) ;  /* 0x000000c000007945 */ /* 0x000fe80003800200 */
[C---:B------:R-:W-:Y:S02]  /*02c0*/  ISETP.NE.OR P2, PT, R0.reuse, 0x1, !P1 ;  /* 0x000000010000780c */ /* 0x040fe40004f45670 */
[----:B------:R-:W-:-:S11]  /*02d0*/  ISETP.NE.OR P0, PT, R0, 0x3, !P1 ;  /* 0x000000030000780c */ /* 0x000fd60004f05670 */
[----:B------:R-:W-:Y:S05]  /*02e0*/  @P2 BRA `(.L_x_5) ;  /* 0x0000000000202947 */ /* 0x000fea0003800000 */
[----:B------:R-:W3:Y:S02]  /*02f0*/  LDCU.64 UR4, c[0x0][0x348] ;  /* 0x00006900ff0477ac */ /* 0x000ee40008000a00 */
[----:B---3--:R-:W-:Y:S02]  /*0300*/  UIADD3 UR6, UP1, UPT, UR4, 0x80, URZ ;  /* 0x0000008004067890 */ /* 0x008fe4000ff3e0ff */
[----:B------:R-:W-:Y:S02]  /*0310*/  UIADD3 UR4, UP0, UPT, UR4, 0x180, URZ ;  /* 0x0000018004047890 */ /* 0x000fe4000ff1e0ff */
[----:B------:R-:W-:Y:S02]  /*0320*/  UIADD3.X UR7, UPT, UPT, URZ, UR5, URZ, UP1, !UPT ;  /* 0x00000005ff077290 */ /* 0x000fe40008ffe4ff */
[----:B------:R-:W-:-:S07]  /*0330*/  UIADD3.X UR5, UPT, UPT, URZ, UR5, URZ, UP0, !UPT ;  /* 0x00000005ff057290 */ /* 0x000fce00087fe4ff */
[----:B------:R3:W-:Y:S02]  /*0340*/  UTMACCTL.PF [UR6] ;  /* 0x00000000060079b9 */ /* 0x0007e40008040000 */
[----:B------:R3:W-:Y:S02]  /*0350*/  UTMACCTL.PF [UR4] ;  /* 0x00000000040079b9 */ /* 0x0007e40008040000 */
[----:B---3--:R-:W-:Y:S01]  /*0360*/  NOP ;  /* 0x0000000000007918 */ /* 0x008fe20000000000 */
.L_x_5:
[----:B------:R-:W-:Y:S05]  /*0370*/  BSYNC.RECONVERGENT B0 ;  /* 0x0000000000007941 */ /* 0x000fea0003800200 */
.L_x_4:
[----:B------:R-:W-:Y:S04]  /*0380*/  BSSY.RECONVERGENT B0, `(.L_x_6) ;  /* 0x000000a000007945 */ /* 0x000fe80003800200 */
        /* <DEDUP_REMOVED lines=9> */
.L_x_7:
[----:B------:R-:W-:Y:S05]  /*0420*/  BSYNC.RECONVERGENT B0 ;  /* 0x0000000000007941 */ /* 0x000fea0003800200 */
.L_x_6:
[----:B------:R-:W3:Y:S01]  /*0430*/  LDCU.64 UR4, c[0x0][0x888] ;  /* 0x00011100ff0477ac */ /* 0x000ee20008000a00 */
[----:B------:R-:W-:Y:S02]  /*0440*/  UISETP.EQ.U32.AND UP2, UPT, UR8, URZ, UPT ;  /* 0x000000ff0800728c */ /* 0x000fe4000bf42070 */
[----:B------:R-:W-:Y:S02]  /*0450*/  UPLOP3.LUT UP3, UPT, UPT, UPT, UPT, 0x80, 0x8 ;  /* 0x000000000008789c */ /* 0x000fe40003f6f070 */
[----:B---3--:R-:W-:-:S04]  /*0460*/  UISETP.NE.U32.AND UP0, UPT, UR4, URZ, UPT ;  /* 0x000000ff0400728c */ /* 0x008fc8000bf05070 */
[----:B------:R-:W-:-:S04]  /*0470*/  UISETP.NE.AND.EX UP1, UPT, UR5, URZ, UPT, UP0 ;  /* 0x000000ff0500728c */ /* 0x000fc8000bf25300 */
[----:B------:R-:W-:-:S04]  /*0480*/  UISETP.EQ.OR.EX UP4, UPT, UR9, URZ, !UP1, UP2 ;  /* 0x000000ff0900728c */ /* 0x000fc8000cf82720 */
[----:B------:R-:W-:-:S06]  /*0490*/  UP2UR UR4, UPR, URZ, 0x10 ;  /* 0x00000010ff047883 */ /* 0x000fcc0008000000 */
[----:B------:R-:W-:Y:S01]  /*04a0*/  MOV R60, UR4 ;  /* 0x00000004003c7c02 */ /* 0x000fe20008000f00 */
[----:B------:R-:W-:Y:S06]  /*04b0*/  BRA.U !UP4, `(.L_x_8) ;  /* 0x000000010c207547 */ /* 0x000fec000b800000 */
[----:B------:R-:W-:Y:S01]  /*04c0*/  UISETP.NE.U32.AND UP2, UPT, UR8, URZ, UPT ;  /* 0x000000ff0800728c */ /* 0x000fe2000bf45070 */
[----:B-----5:R-:W-:Y:S01]  /*04d0*/  FSETP.NEU.AND P0, PT, R27, RZ, PT ;  /* 0x000000ff1b00720b */ /* 0x020fe20003f0d000 */
[----:B------:R-:W-:Y:S02]  /*04e0*/  USEL UR4, URZ, 0xffffffff, UP1 ;  /* 0xffffffffff047887 */ /* 0x000fe40008800000 */
[----:B------:R-:W-:-:S10]  /*04f0*/  UISETP.NE.AND.EX UP2, UPT, UR9, URZ, UPT, UP2 ;  /* 0x000000ff0900728c */ /* 0x000fd4000bf45320 */
[----:B------:R-:W-:Y:S01]  /*0500*/  VOTEU.ANY UP0, P0 ;  /* 0x0000000000ff7886 */ /* 0x000fe20000000100 */
[----:B------:R-:W-:-:S04]  /*0510*/  @!UP2 USEL UR4, URZ, 0xffffffff, UP0 ;  /* 0xffffffffff04a887 */ /* 0x000fc80008000000 */
[----:B------:R-:W-:-:S04]  /*0520*/  ULOP3.LUT UR4, UR4, 0x1, URZ, 0xc0, !UPT ;  /* 0x0000000104047892 */ /* 0x000fc8000f8ec0ff */
[----:B------:R-:W-:-:S11]  /*0530*/  UISETP.NE.U32.AND UP3, UPT, UR4, 0x1, UPT ;  /* 0x000000010400788c */ /* 0x000fd6000bf65070 */
.L_x_8:
[----:B------:R-:W3:Y:S01]  /*0540*/  SHFL.IDX PT, R0, R57, RZ, 0x1f ;  /* 0x00001fff39007589 */ /* 0x000ee200000e0000 */
[----:B------:R-:W-:Y:S02]  /*0550*/  UISETP.NE.AND UP5, UPT, UR18, 0x2, UPT ;  /* 0x000000021200788c */ /* 0x000fe4000bfa5270 */
[----:B------:R-:W-:Y:S02]  /*0560*/  UISETP.NE.AND UP0, UPT, UR18, 0x2, UPT ;  /* 0x000000021200788c */ /* 0x000fe4000bf05270 */
[----:B------:R-:W-:Y:S02]  /*0570*/  UISETP.NE.OR UP2, UPT, UR38, URZ, UP5 ;  /* 0x000000ff2600728c */ /* 0x000fe4000af45670 */
[----:B------:R-:W-:-:S04]  /*0580*/  USEL UR53, URZ, 0x1, UP0 ;  /* 0x00000001ff357887 */ /* 0x000fc80008000000 */
[----:B------:R-:W-:Y:S02]  /*0590*/  PLOP3.LUT P3, PT, P1, PT, UP2, 0xae, 0xea ;  /* 0x0000000000ea781c */ /* 0x000fe40000f6f52e */
[----:B---3--:R-:W-:-:S13]  /*05a0*/  ISETP.NE.AND P0, PT, R0, RZ, PT ;  /* 0x000000ff0000720c */ /* 0x008fda0003f05270 */
[----:B------:R-:W-:Y:S05]  /*05b0*/  @P0 BRA `(.L_x_9) ;  /* 0x0000000000b40947 */ /* 0x000fea0003800000 */
[----:B------:R-:W-:Y:S01]  /*05c0*/  ELECT P0, URZ, PT ;  /* 0x0000000000ff782f */ /* 0x000fe20003800000 */
[----:B------:R-:W-:-:S12]  /*05d0*/  BSSY.RECONVERGENT B0, `(.L_x_9) ;  /* 0x000002b000007945 */ /* 0x000fd80003800200 */
[----:B------:R-:W-:Y:S05]  /*05e0*/  @!P0 BRA `(.L_x_10) ;  /* 0x0000000000a48947 */ /* 0x000fea0003800000 */
[----:B------:R-:W3:Y:S01]  /*05f0*/  S2UR UR5, SR_CgaCtaId ;  /* 0x00000000000579c3 */ /* 0x000ee20000008800 */
[----:B------:R-:W-:Y:S01]  /*0600*/  UMOV UR4, 0x400 ;  /* 0x0000040000047882 */ /* 0x000fe20000000000 */
[----:B------:R-:W-:Y:S02]  /*0610*/  UMOV UR6, 0x1 ;  /* 0x0000000100067882 */ /* 0x000fe40000000000 */
[----:B------:R-:W-:-:S04]  /*0620*/  UIADD3 UR6, UPT, UPT, -UR6, 0x100000, URZ ;  /* 0x0010000006067890 */ /* 0x000fc8000fffe1ff */
[----:B------:R-:W-:Y:S02]  /*0630*/  USHF.L.U32 UR7, UR6, 0xb, URZ ;  /* 0x0000000b06077899 */ /* 0x000fe400080006ff */
[----:B------:R-:W-:Y:S02]  /*0640*/  USHF.L.U32 UR6, UR6, 0x1, URZ ;  /* 0x0000000106067899 */ /* 0x000fe400080006ff */
[----:B---3--:R-:W-:Y:S01]  /*0650*/  ULEA UR4, UR5, UR4, 0x18 ;  /* 0x0000000405047291 */ /* 0x008fe2000f8ec0ff */
[----:B------:R-:W3:Y:S11]  /*0660*/  FENCE.VIEW.ASYNC.S ;  /* 0x00000000000073c6 */ /* 0x000ef60000000000 */
[----:B---3--:R3:W4:Y:S01]  /*0670*/  SYNCS.EXCH.64 URZ, [UR4], UR6 ;  /* 0x0000000604ff75b2 */ /* 0x0087220008000100 */
[----:B------:R3:W1:Y:S01]  /*0680*/  SYNCS.EXCH.64 URZ, [UR4+0x80], UR6 ;  /* 0x0000800604ff75b2 */ /* 0x0006620008000100 */
        /* <DEDUP_REMOVED lines=29> */
[----:B------:R3:W1:Y:S02]  /*0860*/  SYNCS.EXCH.64 URZ, [UR4+0xf8], UR6 ;  /* 0x0000f80604ff75b2 */ /* 0x0006640008000100 */
[----:B---34-:R-:W-:Y:S01]  /*0870*/  NOP ;  /* 0x0000000000007918 */ /* 0x018fe20000000000 */
.L_x_10:
[----:B------:R-:W-:Y:S05]  /*0880*/  BSYNC.RECONVERGENT B0 ;  /* 0x0000000000007941 */ /* 0x000fea0003800200 */
.L_x_9:
[----:B------:R-:W3:Y:S01]  /*0890*/  SHFL.IDX PT, R0, R57, RZ, 0x1f ;  /* 0x00001fff39007589 */ /* 0x000ee200000e0000 */
[----:B------:R-:W-:Y:S01]  /*08a0*/  NOP ;  /* 0x0000000000007918 */ /* 0x000fe20000000000 */
[----:B---3--:R-:W-:-:S13]  /*08b0*/  ISETP.NE.AND P0, PT, R0, 0x1, PT ;  /* 0x000000010000780c */ /* 0x008fda0003f05270 */
[----:B------:R-:W-:Y:S05]  /*08c0*/  @P0 BRA `(.L_x_11) ;  /* 0x0000000000500947 */ /* 0x000fea0003800000 */
[----:B------:R-:W3:Y:S01]  /*08d0*/  S2UR UR5, SR_CgaCtaId ;  /* 0x00000000000579c3 */ /* 0x000ee20000008800 */
[----:B------:R-:W-:Y:S01]  /*08e0*/  UMOV UR4, 0x400 ;  /* 0x0000040000047882 */ /* 0x000fe20000000000 */
[----:B------:R-:W-:Y:S01]  /*08f0*/  UMOV UR8, 0x20 ;  /* 0x0000002000087882 */ /* 0x000fe20000000000 */
[----:B------:R-:W-:Y:S01]  /*0900*/  UMOV UR6, 0x80 ;  /* 0x0000008000067882 */ /* 0x000fe20000000000 */
[----:B------:R-:W-:-:S04]  /*0910*/  UIADD3 UR8, UPT, UPT, -UR8, 0x100000, URZ ;  /* 0x0010000008087890 */ /* 0x000fc8000fffe1ff */
[----:B------:R-:W-:Y:S02]  /*0920*/  USHF.L.U32 UR9, UR8, 0xb, URZ ;  /* 0x0000000b08097899 */ /* 0x000fe400080006ff */
[----:B------:R-:W-:Y:S02]  /*0930*/  USHF.L.U32 UR8, UR8, 0x1, URZ ;  /* 0x0000000108087899 */ /* 0x000fe400080006ff */
[----:B------:R-:W-:-:S04]  /*0940*/  UIADD3 UR6, UPT, UPT, -UR6, 0x100000, URZ ;  /* 0x0010000006067890 */ /* 0x000fc8000fffe1ff */
[----:B------:R-:W-:Y:S02]  /*0950*/  USHF.L.U32 UR7, UR6, 0xb, URZ ;  /* 0x0000000b06077899 */ /* 0x000fe400080006ff */
[----:B------:R-:W-:Y:S01]  /*0960*/  USHF.L.U32 UR6, UR6, 0x1, URZ ;  /* 0x0000000106067899 */ /* 0x000fe200080006ff */
[----:B------:R-:W-:Y:S01]  /*0970*/  ELECT P0, URZ, PT ;  /* 0x0000000000ff782f */ /* 0x000fe20003800000 */
[----:B---3--:R-:W-:Y:S01]  /*0980*/  ULEA UR4, UR5, UR4, 0x18 ;  /* 0x0000000405047291 */ /* 0x008fe2000f8ec0ff */
[----:B------:R-:W3:Y:S11]  /*0990*/  FENCE.VIEW.ASYNC.S ;  /* 0x00000000000073c6 */ /* 0x000ef60000000000 */
[----:B---3--:R3:W4:Y:S01]  /*09a0*/  SYNCS.EXCH.64 URZ, [UR4+0x100], UR8 ;  /* 0x0001000804ff75b2 */ /* 0x0087220008000100 */
[----:B------:R3:W1:Y:S01]  /*09b0*/  SYNCS.EXCH.64 URZ, [UR4+0x118], UR6 ;  /* 0x0001180604ff75b2 */ /* 0x0006620008000100 */
[----:B------:R3:W1:Y:S01]  /*09c0*/  SYNCS.EXCH.64 URZ, [UR4+0x108], UR8 ;  /* 0x0001080804ff75b2 */ /* 0x0006620008000100 */
[----:B------:R3:W1:Y:S01]  /*09d0*/  SYNCS.EXCH.64 URZ, [UR4+0x120], UR6 ;  /* 0x0001200604ff75b2 */ /* 0x0006620008000100 */
[----:B------:R3:W1:Y:S01]  /*09e0*/  SYNCS.EXCH.64 URZ, [UR4+0x110], UR8 ;  /* 0x0001100804ff75b2 */ /* 0x0006620008000100 */
[----:B------:R3:W1:Y:S01]  /*09f0*/  SYNCS.EXCH.64 URZ, [UR4+0x128], UR6 ;  /* 0x0001280604ff75b2 */ /* 0x0006620008000100 */
[----:B------:R-:W-:Y:S01]  /*0a00*/  NOP ;  /* 0x0000000000007918 */ /* 0x000fe20000000000 */
.L_x_11:
[----:B------:R-:W2:Y:S01]  /*0a10*/  SHFL.IDX PT, R0, R57, RZ, 0x1f ;  /* 0x00001fff39007589 */ /* 0x000ea200000e0000 */
[----:B------:R-:W-:Y:S01]  /*0a20*/  NOP ;  /* 0x0000000000007918 */ /* 0x000fe20000000000 */
[----:B--2---:R-:W-:-:S13]  /*0a30*/  ISETP.NE.AND P0, PT, R0, 0x3, PT ;  /* 0x000000030000780c */ /* 0x004fda0003f05270 */
[----:B------:R-:W-:Y:S05]  /*0a40*/  @P0 BRA `(.L_x_12) ;  /* 0x0000000000300947 */ /* 0x000fea0003800000 */
[----:B------:R-:W2:Y:S01]  /*0a50*/  S2UR UR5, SR_CgaCtaId ;  /* 0x00000000000579c3 */ /* 0x000ea20000008800 */
[----:B---3--:R-:W-:Y:S01]  /*0a60*/  UMOV UR4, 0x400 ;  /* 0x0000040000047882 */ /* 0x008fe20000000000 */
[----:B------:R-:W-:Y:S01]  /*0a70*/  UMOV UR6, 0x20 ;  /* 0x0000002000067882 */ /* 0x000fe20000000000 */
[----:B------:R-:W-:Y:S01]  /*0a80*/  ELECT P0, URZ, PT ;  /* 0x0000000000ff782f */ /* 0x000fe20003800000 */
[----:B------:R-:W-:-:S04]  /*0a90*/  UIADD3 UR6, UPT, UPT, -UR6, 0x100000, URZ ;  /* 0x0010000006067890 */ /* 0x000fc8000fffe1ff */
[----:B------:R-:W-:Y:S02]  /*0aa0*/  USHF.L.U32 UR7, UR6, 0xb, URZ ;  /* 0x0000000b06077899 */ /* 0x000fe400080006ff */
[----:B------:R-:W-:Y:S02]  /*0ab0*/  USHF.L.U32 UR6, UR6, 0x1, URZ ;  /* 0x0000000106067899 */ /* 0x000fe400080006ff */
[----:B--2---:R-:W-:Y:S01]  /*0ac0*/  ULEA UR4, UR5, UR4, 0x18 ;  /* 0x0000000405047291 */ /* 0x004fe2000f8ec0ff */
[----:B------:R-:W2:Y:S11]  /*0ad0*/  FENCE.VIEW.ASYNC.S ;  /* 0x00000000000073c6 */ /* 0x000eb60000000000 */
[----:B--2---:R2:W3:Y:S01]  /*0ae0*/  SYNCS.EXCH.64 URZ, [UR4+0x130], UR6 ;  /* 0x0001300604ff75b2 */ /* 0x0044e20008000100 */
[----:B------:R2:W1:Y:S01]  /*0af0*/  SYNCS.EXCH.64 URZ, [UR4+0x138], UR6 ;  /* 0x0001380604ff75b2 */ /* 0x0004620008000100 */
[----:B------:R-:W-:Y:S01]  /*0b00*/  NOP ;  /* 0x0000000000007918 */ /* 0x000fe20000000000 */
.L_x_12:
[----:B------:R-:W4:Y:S01]  /*0b10*/  SHFL.IDX PT, R0, R57, RZ, 0x1f ;  /* 0x00001fff39007589 */ /* 0x000f2200000e0000 */
[----:B------:R-:W-:Y:S01]  /*0b20*/  NOP ;  /* 0x0000000000007918 */ /* 0x000fe20000000000 */
[----:B----4-:R-:W-:-:S13]  /*0b30*/  ISETP.NE.AND P0, PT, R0, 0x4, PT ;  /* 0x000000040000780c */ /* 0x010fda0003f05270 */
[----:B------:R-:W-:Y:S05]  /*0b40*/  @P0 BRA `(.L_x_13) ;  /* 0x0000000000440947 */ /* 0x000fea0003800000 */
[----:B------:R-:W4:Y:S01]  /*0b50*/  S2UR UR5, SR_CgaCtaId ;  /* 0x00000000000579c3 */ /* 0x000f220000008800 */
[----:B--23--:R-:W-:Y:S01]  /*0b60*/  UMOV UR4, 0x1e0 ;  /* 0x000001e000047882 */ /* 0x00cfe20000000000 */
[----:B------:R-:W-:Y:S01]  /*0b70*/  UMOV UR6, 0x400 ;  /* 0x0000040000067882 */ /* 0x000fe20000000000 */
[----:B------:R-:W-:Y:S01]  /*0b80*/  USEL UR4, UR4, 0x1a0, UP3 ;  /* 0x000001a004047887 */ /* 0x000fe20009800000 */
[----:B------:R-:W-:Y:S01]  /*0b90*/  UMOV UR8, 0x1 ;  /* 0x0000000100087882 */ /* 0x000fe20000000000 */
[----:B------:R-:W-:Y:S01]  /*0ba0*/  ELECT P0, URZ, PT ;  /* 0x0000000000ff782f */ /* 0x000fe20003800000 */
[----:B------:R-:W-:-:S04]  /*0bb0*/  UIADD3 UR8, UPT, UPT, -UR8, 0x100000, URZ ;  /* 0x0010000008087890 */ /* 0x000fc8000fffe1ff */
[----:B------:R-:W-:Y:S02]  /*0bc0*/  USHF.L.U32 UR9, UR8, 0xb, URZ ;  /* 0x0000000b08097899 */ /* 0x000fe400080006ff */
[----:B------:R-:W-:Y:S02]  /*0bd0*/  USHF.L.U32 UR8, UR8, 0x1, URZ ;  /* 0x0000000108087899 */ /* 0x000fe400080006ff */
[----:B----4-:R-:W-:Y:S02]  /*0be0*/  ULEA UR6, UR5, UR6, 0x18 ;  /* 0x0000000605067291 */ /* 0x010fe4000f8ec0ff */
[----:B------:R-:W-:-:S04]  /*0bf0*/  UIADD3 UR4, UPT, UPT, -UR4, 0x100000, URZ ;  /* 0x0010000004047890 */ /* 0x000fc8000fffe1ff */
[----:B------:R-:W-:Y:S02]  /*0c00*/  USHF.L.U32 UR5, UR4, 0xb, URZ ;  /* 0x0000000b04057899 */ /* 0x000fe400080006ff */
[----:B------:R-:W-:Y:S01]  /*0c10*/  USHF.L.U32 UR4, UR4, 0x1, URZ ;  /* 0x0000000104047899 */ /* 0x000fe200080006ff */
[----:B------:R-:W2:Y:S03]  /*0c20*/  FENCE.VIEW.ASYNC.S ;  /* 0x00000000000073c6 */ /* 0x000ea60000000000 */
[----:B--2---:R4:W2:Y:S08]  /*0c30*/  SYNCS.EXCH.64 URZ, [UR6+0x140], UR8 ;  /* 0x0001400806ff75b2 */ /* 0x0048b00008000100 */
[----:B------:R4:W3:Y:S02]  /*0c40*/  SYNCS.EXCH.64 URZ, [UR6+0x148], UR4 ;  /* 0x0001480406ff75b2 */ /* 0x0008e40008000100 */
[----:B----4-:R-:W-:Y:S01]  /*0c50*/  NOP ;  /* 0x0000000000007918 */ /* 0x010fe20000000000 */
.L_x_13:
[----:B------:R-:W4:Y:S01]  /*0c60*/  SHFL.IDX PT, R0, R57, RZ, 0x1f ;  /* 0x00001fff39007589 */ /* 0x000f2200000e0000 */
[----:B------:R-:W-:Y:S01]  /*0c70*/  ISETP.NE.OR P1, PT, RZ, UR18, !P1 ;  /* 0x00000012ff007c0c */ /* 0x000fe2000cf25670 */
[----:B------:R-:W-:Y:S01]  /*0c80*/  NOP ;  /* 0x0000000000007918 */ /* 0x000fe20000000000 */
[----:B----4-:R-:W-:-:S13]  /*0c90*/  ISETP.NE.AND P0, PT, R0, 0x5, PT ;  /* 0x000000050000780c */ /* 0x010fda0003f05270 */
[----:B------:R-:W-:Y:S05]  /*0ca0*/  @P0 BRA `(.L_x_14) ;  /* 0x0000000000480947 */ /* 0x000fea0003800000 */
[----:B------:R-:W4:Y:S01]  /*0cb0*/  S2UR UR5, SR_CgaCtaId ;  /* 0x00000000000579c3 */ /* 0x000f220000008800 */
[----:B--23--:R-:W-:Y:S01]  /*0cc0*/  UMOV UR4, 0x400 ;  /* 0x0000040000047882 */ /* 0x00cfe20000000000 */
        /* <DEDUP_REMOVED lines=9> */
[----:B----4-:R-:W-:Y:S01]  /*0d60*/  ULEA UR4, UR5, UR4, 0x18 ;  /* 0x0000000405047291 */ /* 0x010fe2000f8ec0ff */
[----:B------:R-:W2:Y:S11]  /*0d70*/  FENCE.VIEW.ASYNC.S ;  /* 0x00000000000073c6 */ /* 0x000eb60000000000 */
[----:B--2---:R4:W2:Y:S01]  /*0d80*/  SYNCS.EXCH.64 URZ, [UR4+0x150], UR6 ;  /* 0x0001500604ff75b2 */ /* 0x0048a20008000100 */
[----:B------:R4:W3:Y:S01]  /*0d90*/  SYNCS.EXCH.64 URZ, [UR4+0x160], UR8 ;  /* 0x0001600804ff75b2 */ /* 0x0008e20008000100 */
[----:B------:R4:W1:Y:S01]  /*0da0*/  SYNCS.EXCH.64 URZ, [UR4+0x158], UR6 ;  /* 0x0001580604ff75b2 */ /* 0x0008620008000100 */
[----:B------:R4:W1:Y:S02]  /*0db0*/  SYNCS.EXCH.64 URZ, [UR4+0x168], UR8 ;  /* 0x0001680804ff75b2 */ /* 0x0008640008000100 */
[----:B----4-:R-:W-:Y:S01]  /*0dc0*/  NOP ;  /* 0x0000000000007918 */ /* 0x010fe20000000000 */
.L_x_14:
[----:B--23--:R-:W2:Y:S01]  /*0dd0*/  S2UR UR7, SR_CgaCtaId ;  /* 0x00000000000779c3 */ /* 0x00cea20000008800 */
[----:B------:R-:W-:Y:S01]  /*0de0*/  VOTEU.ALL UP0, P1 ;  /* 0x0000000000ff7886 */ /* 0x000fe20000800000 */
[----:B------:R-:W-:Y:S01]  /*0df0*/  UMOV UR4, 0x20 ;  /* 0x0000002000047882 */ /* 0x000fe20000000000 */
[----:B------:R-:W-:Y:S01]  /*0e00*/  NOP ;  /* 0x0000000000007918 */ /* 0x000fe20000000000 */
[----:B-1----:R-:W-:Y:S01]  /*0e10*/  LOP3.LUT R3, R61, 0x1f, RZ, 0xc0, !PT ;  /* 0x0000001f3d037812 */ /* 0x002fe200078ec0ff */
[----:B------:R-:W-:Y:S01]  /*0e20*/  UISETP.NE.AND UP4, UPT, UR18, URZ, UPT ;  /* 0x000000ff1200728c */ /* 0x000fe2000bf85270 */
[----:B------:R-:W-:Y:S01]  /*0e30*/  @!UP0 UMOV UR6, 0x400 ;  /* 0x0000040000068882 */ /* 0x000fe20000000000 */
[----:B------:R-:W-:-:S04]  /*0e40*/  @!UP0 UIADD3 UR4, UPT, UPT, -UR4, 0x100000, URZ ;  /* 0x0010000004048890 */ /* 0x000fc8000fffe1ff */
[----:B------:R-:W-:Y:S02]  /*0e50*/  @!UP0 USHF.L.U32 UR5, UR4, 0xb, URZ ;  /* 0x0000000b04058899 */ /* 0x000fe400080006ff */
[----:B------:R-:W-:Y:S02]  /*0e60*/  @!UP0 USHF.L.U32 UR4, UR4, 0x1, URZ ;  /* 0x0000000104048899 */ /* 0x000fe400080006ff */
[----:B--2---:R-:W-:Y:S01]  /*0e70*/  @!UP0 ULEA UR6, UR7, UR6, 0x18 ;  /* 0x0000000607068291 */ /* 0x004fe2000f8ec0ff */
[----:B------:R-:W1:Y:S01]  /*0e80*/  LDCU UR7, c[0x0][0x36c] ;  /* 0x00006d80ff0777ac */ /* 0x000e620008000800 */
[----:B------:R-:W-:Y:S01]  /*0e90*/  VOTEU.ALL UP0, P1 ;  /* 0x0000000000ff7886 */ /* 0x000fe20000800000 */
[----:B------:R-:W2:Y:S09]  /*0ea0*/  FENCE.VIEW.ASYNC.S ;  /* 0x00000000000073c6 */ /* 0x000eb20000000000 */
[----:B--2---:R2:W3:Y:S01]  /*0eb0*/  @!UP0 SYNCS.EXCH.64 URZ, [UR6+0x170], UR4 ;  /* 0x0001700406ff85b2 */ /* 0x0044e20008000100 */
[----:B-1----:R-:W-:-:S09]  /*0ec0*/  UISETP.EQ.U32.AND UP6, UPT, UR7, 0x1, UPT ;  /* 0x000000010700788c */ /* 0x002fd2000bfc2070 */
[----:B--2---:R-:W-:Y:S05]  /*0ed0*/  BRA.U !UP6, `(.L_x_15) ;  /* 0x000000010e087547 */ /* 0x004fea000b800000 */
[----:B---3--:R-:W-:Y:S01]  /*0ee0*/  UCGABAR_ARV ;  /* 0x00000000000079c7 */ /* 0x008fe20008000000 */
[----:B------:R-:W-:Y:S05]  /*0ef0*/  BRA `(.L_x_16) ;  /* 0x0000000000047947 */ /* 0x000fea0003800000 */
.L_x_15:
[----:B---3--:R-:W-:Y:S01]  /*0f00*/  NOP ;  /* 0x0000000000007918 */ /* 0x008fe20000000000 */
.L_x_16:
[----:B------:R-:W1:Y:S01]  /*0f10*/  S2UR UR21, SR_CTAID.X ;  /* 0x00000000001579c3 */ /* 0x000e620000002500 */
[----:B------:R-:W-:-:S05]  /*0f20*/  CS2R.32 R59, SR_CgaSize ;  /* 0x00000000003b7805 */ /* 0x000fca0000008a00 */
[----:B------:R-:W-:-:S05]  /*0f30*/  IMAD R59, R59, -0xa0, RZ ;  /* 0xffffff603b3b7824 */ /* 0x000fca00078e02ff */
[----:B------:R-:W-:-:S14]  /*0f40*/  R2UR UR5, R59 ;  /* 0x000000003b0572ca */ /* 0x000fdc00000e0000 */
[----:B------:R-:W2:Y:S01]  /*0f50*/  LDCU UR5, c[0x0][UR5+0x2b0] ;  /* 0x00005600050577ac */ /* 0x000ea20008000800 */
[----:B------:R-:W-:-:S05]  /*0f60*/  CS2R.32 R59, SR_CgaSize ;  /* 0x00000000003b7805 */ /* 0x000fca0000008a00 */
[----:B------:R-:W-:-:S05]  /*0f70*/  IMAD R59, R59, -0xa0, RZ ;  /* 0xffffff603b3b7824 */ /* 0x000fca00078e02ff */
[----:B------:R-:W-:-:S14]  /*0f80*/  R2UR UR4, R59 ;  /* 0x000000003b0472ca */ /* 0x000fdc00000e0000 */
[----:B------:R-:W3:Y:S01]  /*0f90*/  LDCU UR4, c[0x0][UR4+0x2b4] ;  /* 0x00005680040477ac */ /* 0x000ee20008000800 */
[----:B------:R-:W4:Y:S01]  /*0fa0*/  S2UR UR20, SR_CTAID.Y ;  /* 0x00000000001479c3 */ /* 0x000f220000002600 */
[----:B------:R-:W-:-:S05]  /*0fb0*/  CS2R.32 R59, SR_CgaSize ;  /* 0x00000000003b7805 */ /* 0x000fca0000008a00 */
[----:B------:R-:W-:-:S05]  /*0fc0*/  IMAD R59, R59, -0xa0, RZ ;  /* 0xffffff603b3b7824 */ /* 0x000fca00078e02ff */
[----:B------:R-:W-:-:S14]  /*0fd0*/  R2UR UR7, R59 ;  /* 0x000000003b0772ca */ /* 0x000fdc00000e0000 */
[----:B------:R-:W3:Y:S01]  /*0fe0*/  LDCU UR7, c[0x0][UR7+0x2a0] ;  /* 0x00005400070777ac */ /* 0x000ee20008000800 */
[----:B------:R-:W-:-:S05]  /*0ff0*/  CS2R.32 R59, SR_CgaSize ;  /* 0x00000000003b7805 */ /* 0x000fca0000008a00 */
[----:B------:R-:W-:-:S05]  /*1000*/  IMAD R59, R59, -0xa0, RZ ;  /* 0xffffff603b3b7824 */ /* 0x000fca00078e02ff */
[----:B------:R-:W-:-:S14]  /*1010*/  R2UR UR8, R59 ;  /* 0x000000003b0872ca */ /* 0x000fdc00000e0000 */
[----:B------:R-:W3:Y:S01]  /*1020*/  LDCU UR8, c[0x0][UR8+0x2a4] ;  /* 0x00005480080877ac */ /* 0x000ee20008000800 */
[----:B------:R-:W3:Y:S01]  /*1030*/  LDCU UR19, c[0x0][0xb24] ;  /* 0x00016480ff1377ac */ /* 0x000ee20008000800 */
[----:B------:R-:W3:Y:S01]  /*1040*/  LDCU UR39, c[0x0][0xb24] ;  /* 0x00016480ff2777ac */ /* 0x000ee20008000800 */
[----:B-1----:R-:W-:Y:S01]  /*1050*/  I2FP.F32.U32 R2, UR21 ;  /* 0x0000001500027c45 */ /* 0x002fe20008201000 */
[----:B------:R-:W1:Y:S04]  /*1060*/  LDCU UR24, c[0x0][0xb30] ;  /* 0x00016600ff1877ac */ /* 0x000e680008000800 */
[----:B--2---:R-:W-:Y:S01]  /*1070*/  FMUL R2, R2, UR5 ;  /* 0x0000000502027c20 */ /* 0x004fe20008400000 */
[----:B----4-:R-:W-:-:S05]  /*1080*/  I2FP.F32.U32 R0, UR20 ;  /* 0x0000001400007c45 */ /* 0x010fca0008201000 */
[----:B------:R-:W2:Y:S01]  /*1090*/  F2I.U32.TRUNC.NTZ R2, R2 ;  /* 0x0000000200027305 */ /* 0x000ea2000020f000 */
[----:B---3--:R-:W-:-:S07]  /*10a0*/  FMUL R0, R0, UR4 ;  /* 0x0000000400007c20 */ /* 0x008fce0008400000 */
[----:B------:R-:W3:Y:S01]  /*10b0*/  F2I.U32.TRUNC.NTZ R0, R0 ;  /* 0x0000000000007305 */ /* 0x000ee2000020f000 */
[----:B--2---:R-:W-:Y:S02]  /*10c0*/  R2UR UR4, R2 ;  /* 0x00000000020472ca */ /* 0x004fe400000e0000 */
[----:B------:R-:W-:Y:S02]  /*10d0*/  PRMT R2, RZ, 0x7610, R2 ;  /* 0x00007610ff027816 */ /* 0x000fe40000000002 */
[----:B---3--:R-:W-:Y:S02]  /*10e0*/  R2UR UR6, R0 ;  /* 0x00000000000672ca */ /* 0x008fe400000e0000 */
[----:B------:R-:W-:-:S07]  /*10f0*/  PRMT R0, RZ, 0x7610, R0 ;  /* 0x00007610ff007816 */ /* 0x000fce0000000000 */
[----:B------:R-:W-:-:S04]  /*1100*/  UIADD3 UR5, UPT, UPT, -UR4, URZ, URZ ;  /* 0x000000ff04057290 */ /* 0x000fc8000fffe1ff */
[----:B------:R-:W-:Y:S02]  /*1110*/  UIMAD UR5, UR7, UR5, UR21 ;  /* 0x00000005070572a4 */ /* 0x000fe4000f8e0215 */
[----:B------:R-:W-:-:S04]  /*1120*/  UIADD3 UR4, UPT, UPT, -UR6, URZ, URZ ;  /* 0x000000ff06047290 */ /* 0x000fc8000fffe1ff */
[----:B------:R-:W-:Y:S01]  /*1130*/  IMAD.U32 R59, RZ, RZ, UR5 ;  /* 0x00000005ff3b7e24 */ /* 0x000fe2000f8e00ff */
[----:B------:R-:W-:-:S06]  /*1140*/  UIMAD UR4, UR8, UR4, UR20 ;  /* 0x00000004080472a4 */ /* 0x000fcc000f8e0214 */
[----:B------:R-:W-:Y:S01]  /*1150*/  IMAD.U32 R58, RZ, RZ, UR4 ;  /* 0x00000004ff3a7e24 */ /* 0x000fe2000f8e00ff */
[----:B-1----:R-:W-:Y:S06]  /*1160*/  BRA.U UP4, `(.L_x_17) ;  /* 0x0000000104307547 */ /* 0x002fec000b800000 */
[----:B------:R-:W-:Y:S01]  /*1170*/  R2UR UR5, R58 ;  /* 0x000000003a0572ca */ /* 0x000fe200000e0000 */
[----:B------:R-:W-:Y:S01]  /*1180*/  UMOV UR7, 0x3 ;  /* 0x0000000300077882 */ /* 0x000fe20000000000 */
[----:B------:R-:W-:-:S11]  /*1190*/  R2UR UR4, R59 ;  /* 0x000000003b0472ca */ /* 0x000fd600000e0000 */
[----:B------:R-:W-:-:S04]  /*11a0*/  UISETP.NE.AND UP0, UPT, UR5, URZ, UPT ;  /* 0x000000ff0500728c */ /* 0x000fc8000bf05270 */
[----:B------:R-:W-:Y:S02]  /*11b0*/  UISETP.LT.U32.OR UP0, UPT, UR4, 0x2, !UP0 ;  /* 0x000000020400788c */ /* 0x000fe4000c701470 */
[----:B------:R-:W-:Y:S02]  /*11c0*/  ULOP3.LUT UR4, UR4, 0xfffffffe, URZ, 0xc0, !UPT ;  /* 0xfffffffe04047892 */ /* 0x000fe4000f8ec0ff */
[----:B------:R-:W-:Y:S02]  /*11d0*/  USEL UR6, URZ, 0x1, !UP0 ;  /* 0x00000001ff067887 */ /* 0x000fe4000c000000 */
[----:B------:R-:W-:Y:S02]  /*11e0*/  USEL UR5, URZ, 0x2, !UP0 ;  /* 0x00000002ff057887 */ /* 0x000fe4000c000000 */
[----:B------:R-:W-:Y:S02]  /*11f0*/  USHF.L.U32 UR4, UR7, UR4, URZ ;  /* 0x0000000407047299 */ /* 0x000fe400080006ff */
[----:B------:R-:W-:-:S04]  /*1200*/  UIADD3 UR5, UPT, UPT, UR6, UR5, URZ ;  /* 0x0000000506057290 */ /* 0x000fc8000fffe0ff */
[----:B------:R-:W-:Y:S02]  /*1210*/  IMAD.U32 R0, RZ, RZ, UR4 ;  /* 0x00000004ff007e24 */ /* 0x000fe4000f8e00ff */
[----:B------:R-:W-:-:S07]  /*1220*/  IMAD.U32 R2, RZ, RZ, UR5 ;  /* 0x00000005ff027e24 */ /* 0x000fce000f8e00ff */
.L_x_17:
[----:B------:R-:W1:Y:S01]  /*1230*/  S2UR UR45, SR_CTAID.Z ;  /* 0x00000000002d79c3 */ /* 0x000e620000002700 */
[----:B------:R-:W-:Y:S01]  /*1240*/  UISETP.GE.AND UP0, UPT, UR19, 0x1, UPT ;  /* 0x000000011300788c */ /* 0x000fe2000bf06270 */
[----:B------:R-:W-:-:S08]  /*1250*/  UMOV UR44, UR21 ;  /* 0x00000015002c7c82 */ /* 0x000fd00008000000 */
[----:B------:R-:W-:Y:S05]  /*1260*/  BRA.U !UP0, `(.L_x_18) ;  /* 0x0000000108d47547 */ /* 0x000fea000b800000 */
[----:B------:R-:W2:Y:S01]  /*1270*/  LDCU.128 UR12, c[0x0][0xb10] ;  /* 0x00016200ff0c77ac */ /* 0x000ea20008000c00 */
[----:B------:R-:W3:Y:S01]  /*1280*/  LDCU UR22, c[0x0][0xb0c] ;  /* 0x00016180ff1677ac */ /* 0x000ee20008000800 */
[----:B------:R-:W4:Y:S01]  /*1290*/  LDCU UR6, c[0x0][0x370] ;  /* 0x00006e00ff0677ac */ /* 0x000f220008000800 */
[----:B------:R-:W1:Y:S01]  /*12a0*/  LDCU UR7, c[0x0][0x374] ;  /* 0x00006e80ff0777ac */ /* 0x000e620008000800 */
[----:B------:R-:W1:Y:S01]  /*12b0*/  LDCU UR23, c[0x0][0xb20] ;  /* 0x00016400ff1777ac */ /* 0x000e620008000800 */
[----:B--2---:R-:W-:Y:S02]  /*12c0*/  UIMAD.WIDE.U32 UR4, UR21, UR12, URZ ;  /* 0x0000000c150472a5 */ /* 0x004fe4000f8e00ff */
[----:B---3--:R-:W-:Y:S01]  /*12d0*/  UISETP.NE.AND UP0, UPT, UR22, 0x1, UPT ;  /* 0x000000011600788c */ /* 0x008fe2000bf05270 */
[----:B------:R-:W2:Y:S01]  /*12e0*/  LDCU.64 UR8, c[0x0][0xb28] ;  /* 0x00016500ff0877ac */ /* 0x000ea20008000a00 */
[----:B----4-:R-:W-:-:S03]  /*12f0*/  UIMAD.WIDE.U32 UR10, UR6, UR12, URZ ;  /* 0x0000000c060a72a5 */ /* 0x010fc6000f8e00ff */
[----:B------:R-:W-:Y:S01]  /*1300*/  UMOV UR4, UR5 ;  /* 0x0000000500047c82 */ /* 0x000fe20008000000 */
[----:B------:R-:W-:Y:S02]  /*1310*/  UISETP.NE.AND UP2, UPT, UR19, 0x1, UPT ;  /* 0x000000011300788c */ /* 0x000fe4000bf45270 */
[----:B------:R-:W-:Y:S01]  /*1320*/  USHF.R.U32.HI UR4, URZ, UR13, UR4 ;  /* 0x0000000dff047299 */ /* 0x000fe20008011604 */
[----:B------:R-:W-:Y:S01]  /*1330*/  UMOV UR10, UR11 ;  /* 0x0000000b000a7c82 */ /* 0x000fe20008000000 */
[----:B------:R-:W-:Y:S02]  /*1340*/  UIMAD.WIDE.U32 UR16, UR20, UR15, URZ ;  /* 0x0000000f141072a5 */ /* 0x000fe4000f8e00ff */
[----:B------:R-:W-:Y:S02]  /*1350*/  USEL UR5, UR21, UR4, !UP0 ;  /* 0x0000000415057287 */ /* 0x000fe4000c000000 */
[----:B------:R-:W-:Y:S02]  /*1360*/  @UP0 USHF.R.U32.HI UR6, URZ, UR13, UR10 ;  /* 0x0000000dff060299 */ /* 0x000fe4000801160a */
[----:B------:R-:W-:-:S02]  /*1370*/  UISETP.NE.AND UP0, UPT, UR14, 0x1, UPT ;  /* 0x000000010e00788c */ /* 0x000fc4000bf05270 */
[----:B-1----:R-:W-:Y:S02]  /*1380*/  UIMAD.WIDE.U32 UR10, UR7, UR15, URZ ;  /* 0x0000000f070a72a5 */ /* 0x002fe4000f8e00ff */
[----:B--2---:R-:W-:Y:S01]  /*1390*/  UIMAD.WIDE.U32 UR12, UR6, UR8, URZ ;  /* 0x00000008060c72a5 */ /* 0x004fe2000f8e00ff */
[----:B------:R-:W-:Y:S01]  /*13a0*/  UMOV UR4, UR17 ;  /* 0x0000001100047c82 */ /* 0x000fe20008000000 */
[----:B------:R-:W-:-:S03]  /*13b0*/  UIADD3 UR44, UPT, UPT, -UR5, URZ, URZ ;  /* 0x000000ff052c7290 */ /* 0x000fc6000fffe1ff */
[----:B------:R-:W-:Y:S01]  /*13c0*/  UMOV UR10, UR11 ;  /* 0x0000000b000a7c82 */ /* 0x000fe20008000000 */
[----:B------:R-:W-:Y:S02]  /*13d0*/  USHF.R.U32.HI UR4, URZ, UR23, UR4 ;  /* 0x00000017ff047299 */ /* 0x000fe40008011604 */
[----:B------:R-:W-:Y:S01]  /*13e0*/  @UP0 USHF.R.U32.HI UR7, URZ, UR23, UR10 ;  /* 0x00000017ff070299 */ /* 0x000fe2000801160a */
[----:B------:R-:W-:Y:S01]  /*13f0*/  UMOV UR12, UR13 ;  /* 0x0000000d000c7c82 */ /* 0x000fe20008000000 */
[----:B------:R-:W-:Y:S02]  /*1400*/  USEL UR4, UR20, UR4, !UP0 ;  /* 0x0000000414047287 */ /* 0x000fe4000c000000 */
[----:B------:R-:W-:Y:S02]  /*1410*/  UIMAD.WIDE.U32 UR10, UR7, UR8, URZ ;  /* 0x00000008070a72a5 */ /* 0x000fe4000f8e00ff */
[----:B------:R-:W-:Y:S02]  /*1420*/  @UP2 USHF.R.U32.HI UR6, URZ, UR9, UR12 ;  /* 0x00000009ff062299 */ /* 0x000fe4000801160c */
[----:B------:R-:W-:-:S02]  /*1430*/  UIMAD.WIDE.U32 UR12, UR4, UR8, URZ ;  /* 0x00000008040c72a5 */ /* 0x000fc4000f8e00ff */
[----:B------:R-:W-:Y:S01]  /*1440*/  UIMAD UR44, UR22, UR44, UR21 ;  /* 0x0000002c162c72a4 */ /* 0x000fe2000f8e0215 */
[----:B------:R-:W-:Y:S02]  /*1450*/  UMOV UR10, UR11 ;  /* 0x0000000b000a7c82 */ /* 0x000fe40008000000 */
[----:B------:R-:W-:Y:S02]  /*1460*/  @UP2 USHF.R.U32.HI UR7, URZ, UR9, UR10 ;  /* 0x00000009ff072299 */ /* 0x000fe4000801160a */
[----:B------:R-:W-:Y:S02]  /*1470*/  UIMAD UR10, UR6, UR19, URZ ;  /* 0x00000013060a72a4 */ /* 0x000fe4000f8e02ff */
[----:B------:R-:W-:-:S04]  /*1480*/  UIMAD UR7, UR7, UR19, URZ ;  /* 0x00000013070772a4 */ /* 0x000fc8000f8e02ff */
[----:B------:R-:W-:-:S03]  /*1490*/  UISETP.GE.AND UP0, UPT, UR4, UR7, UPT ;  /* 0x000000070400728c */ /* 0x000fc6000bf06270 */
[----:B------:R-:W-:Y:S01]  /*14a0*/  UMOV UR7, UR13 ;  /* 0x0000000d00077c82 */ /* 0x000fe20008000000 */
[----:B------:R-:W-:Y:S02]  /*14b0*/  UISETP.GE.OR UP0, UPT, UR5, UR10, UP0 ;  /* 0x0000000a0500728c */ /* 0x000fe40008706670 */
[----:B------:R-:W-:Y:S02]  /*14c0*/  UIMAD.WIDE.U32 UR10, UR5, UR8, URZ ;  /* 0x00000008050a72a5 */ /* 0x000fe4000f8e00ff */
[----:B------:R-:W-:Y:S02]  /*14d0*/  USHF.R.U32.HI UR7, URZ, UR9, UR7 ;  /* 0x00000009ff077299 */ /* 0x000fe40008011607 */
[----:B------:R-:W-:Y:S02]  /*14e0*/  UIADD3 UR10, UPT, UPT, -UR4, URZ, URZ ;  /* 0x000000ff040a7290 */ /* 0x000fe4000fffe1ff */
[----:B------:R-:W-:Y:S02]  /*14f0*/  USEL UR7, UR4, UR7, !UP2 ;  /* 0x0000000704077287 */ /* 0x000fe4000d000000 */
[----:B------:R-:W-:Y:S01]  /*1500*/  UIMAD UR10, UR14, UR10, UR20 ;  /* 0x0000000a0e0a72a4 */ /* 0x000fe2000f8e0214 */
[----:B------:R-:W-:-:S02]  /*1510*/  @!UP0 UMOV UR8, UR11 ;  /* 0x0000000b00088c82 */ /* 0x000fc40008000000 */
[----:B------:R-:W-:Y:S02]  /*1520*/  @!UP0 USHF.R.U32.HI UR8, URZ, UR9, UR8 ;  /* 0x00000009ff088299 */ /* 0x000fe40008011608 */
[----:B------:R-:W-:Y:S02]  /*1530*/  UIADD3 UR9, UPT, UPT, -UR7, URZ, URZ ;  /* 0x000000ff07097290 */ /* 0x000fe4000fffe1ff */
[----:B------:R-:W-:Y:S02]  /*1540*/  @!UP0 USEL UR8, UR5, UR8, !UP2 ;  /* 0x0000000805088287 */ /* 0x000fe4000d000000 */
[----:B------:R-:W-:Y:S02]  /*1550*/  UIMAD UR9, UR19, UR9, UR4 ;  /* 0x00000009130972a4 */ /* 0x000fe4000f8e0204 */
[----:B------:R-:W-:Y:S02]  /*1560*/  @!UP0 UIADD3 UR7, UPT, UPT, UR7, -UR8, URZ ;  /* 0x8000000807078290 */ /* 0x000fe4000fffe0ff */
[----:B------:R-:W-:-:S02]  /*1570*/  @!UP0 UIMAD UR6, UR9, UR6, UR8 ;  /* 0x00000006090682a4 */ /* 0x000fc4000f8e0208 */
[----:B------:R-:W-:-:S04]  /*1580*/  @!UP0 UIMAD UR4, UR7, UR19, UR5 ;  /* 0x00000013070482a4 */ /* 0x000fc8000f8e0205 */
[----:B------:R-:W-:Y:S01]  /*1590*/  UIMAD UR20, UR4, UR14, UR10 ;  /* 0x0000000e041472a4 */ /* 0x000fe2000f8e020a */
[----:B------:R-:W-:Y:S02]  /*15a0*/  @!UP0 UMOV UR5, UR6 ;  /* 0x0000000600058c82 */ /* 0x000fe40008000000 */
[----:B------:R-:W-:-:S12]  /*15b0*/  UIMAD UR44, UR5, UR22, UR44 ;  /* 0x00000016052c72a4 */ /* 0x000fd8000f8e022c */
.L_x_18:
[----:B------:R-:W-:-:S09]  /*15c0*/  UISETP.NE.AND UP0, UPT, UR24, 0x1, UPT ;  /* 0x000000011800788c */ /* 0x000fd2000bf05270 */
[----:B------:R-:W-:Y:S05]  /*15d0*/  BRA.U UP0, `(.L_x_19) ;  /* 0x0000000100407547 */ /* 0x000fea000b800000 */
[----:B------:R-:W2:Y:S01]  /*15e0*/  LDCU.128 UR8, c[0x0][0xb10] ;  /* 0x00016200ff0877ac */ /* 0x000ea20008000c00 */
[----:B------:R-:W3:Y:S01]  /*15f0*/  LDCU UR12, c[0x0][0xb0c] ;  /* 0x00016180ff0c77ac */ /* 0x000ee20008000800 */
[----:B------:R-:W4:Y:S01]  /*1600*/  LDCU UR13, c[0x0][0xb20] ;  /* 0x00016400ff0d77ac */ /* 0x000f220008000800 */
[----:B--2---:R-:W-:Y:S02]  /*1610*/  UIMAD.WIDE.U32 UR4, UR44, UR8, URZ ;  /* 0x000000082c0472a5 */ /* 0x004fe4000f8e00ff */
[----:B------:R-:W-:Y:S02]  /*1620*/  UIMAD.WIDE.U32 UR6, UR20, UR11, URZ ;  /* 0x0000000b140672a5 */ /* 0x000fe4000f8e00ff */
[----:B---3--:R-:W-:Y:S02]  /*1630*/  UISETP.NE.AND UP0, UPT, UR12, 0x1, UPT ;  /* 0x000000010c00788c */ /* 0x008fe4000bf05270 */
[----:B------:R-:W-:-:S03]  /*1640*/  USHF.R.U32.HI UR5, URZ, UR9, UR5 ;  /* 0x00000009ff057299 */ /* 0x000fc60008011605 */
[----:B------:R-:W-:Y:S01]  /*1650*/  UMOV UR4, UR7 ;  /* 0x0000000700047c82 */ /* 0x000fe20008000000 */
[----:B------:R-:W-:Y:S02]  /*1660*/  USEL UR5, UR44, UR5, !UP0 ;  /* 0x000000052c057287 */ /* 0x000fe4000c000000 */
[----:B------:R-:W-:Y:S02]  /*1670*/  UISETP.NE.AND UP0, UPT, UR10, 0x1, UPT ;  /* 0x000000010a00788c */ /* 0x000fe4000bf05270 */
[----:B----4-:R-:W-:-:S04]  /*1680*/  USHF.R.U32.HI UR4, URZ, UR13, UR4 ;  /* 0x0000000dff047299 */ /* 0x010fc80008011604 */
[----:B------:R-:W-:-:S04]  /*1690*/  USEL UR4, UR20, UR4, !UP0 ;  /* 0x0000000414047287 */ /* 0x000fc8000c000000 */
[----:B------:R-:W-:Y:S02]  /*16a0*/  UIADD3 UR6, UPT, UPT, -UR4, UR5, URZ ;  /* 0x0000000504067290 */ /* 0x000fe4000fffe1ff */
[----:B------:R-:W-:Y:S02]  /*16b0*/  UIADD3 UR4, UPT, UPT, UR4, -UR5, URZ ;  /* 0x8000000504047290 */ /* 0x000fe4000fffe0ff */
[----:B------:R-:W-:Y:S02]  /*16c0*/  UIMAD UR20, UR6, UR10, UR20 ;  /* 0x0000000a061472a4 */ /* 0x000fe4000f8e0214 */
[----:B------:R-:W-:-:S12]  /*16d0*/  UIMAD UR44, UR4, UR12, UR44 ;  /* 0x0000000c042c72a4 */ /* 0x000fd8000f8e022c */
.L_x_19:
[----:B------:R-:W-:Y:S05]  /*16e0*/  BRA.U !UP6, `(.L_x_20) ;  /* 0x000000010e0c7547 */ /* 0x000fea000b800000 */
[----:B------:R-:W-:Y:S01]  /*16f0*/  UCGABAR_WAIT ;  /* 0x0000000000007dc7 */ /* 0x000fe20008000000 */
[----:B------:R-:W-:Y:S01]  /*1700*/  CCTL.IVALL ;  /* 0x00000000ff00798f */ /* 0x000fe20002000000 */
[----:B------:R-:W-:Y:S05]  /*1710*/  BRA `(.L_x_21) ;  /* 0x0000000000047947 */ /* 0x000fea0003800000 */
.L_x_20:
[----:B------:R-:W-:Y:S06]  /*1720*/  BAR.SYNC.DEFER_BLOCKING 0x0 ;  /* 0x0000000000007b1d */ /* 0x000fec0000010000 */
.L_x_21:
[----:B------:R-:W-:Y:S05]  /*1730*/  BRA.U UP5, `(.L_x_22) ;  /* 0x0000001d05c47547 */ /* 0x000fea000b800000 */
[----:B------:R-:W2:Y:S01]  /*1740*/  LDCU UR5, c[0x0][0x388] ;  /* 0x00007100ff0577ac */ /* 0x000ea20008000800 */
[----:B------:R-:W-:Y:S01]  /*1750*/  PLOP3.LUT P1, PT, PT, PT, UP3, 0x80, 0x8 ;  /* 0x000000000008781c */ /* 0x000fe20003f2f038 */
[----:B------:R-:W-:Y:S01]  /*1760*/  IMAD.MOV.U32 R2, RZ, RZ, RZ ;  /* 0x000000ffff027224 */ /* 0x000fe200078e00ff */
[----:B------:R-:W-:Y:S01]  /*1770*/  ISETP.EQ.OR P2, PT, R3, RZ, P3 ;  /* 0x000000ff0300720c */ /* 0x000fe20001f42670 */
[----:B------:R-:W3:Y:S01]  /*1780*/  LDCU UR6, c[0x0][0x38c] ;  /* 0x00007180ff0677ac */ /* 0x000ee20008000800 */
[----:B------:R-:W-:Y:S01]  /*1790*/  PLOP3.LUT P1, PT, P1, PT, PT, 0x8, 0x80 ;  /* 0x000000000080781c */ /* 0x000fe20000f2e170 */
[----:B------:R-:W4:Y:S01]  /*17a0*/  LDCU UR48, c[0x0][0x390] ;  /* 0x00007200ff3077ac */ /* 0x000f220008000800 */
[----:B------:R-:W-:Y:S01]  /*17b0*/  UISETP.NE.AND UP1, UPT, UR18, URZ, UPT ;  /* 0x000000ff1200728c */ /* 0x000fe2000bf25270 */
[----:B------:R-:W1:Y:S01]  /*17c0*/  LDCU UR47, c[0x0][0x370] ;  /* 0x00006e00ff2f77ac */ /* 0x000e620008000800 */
[----:B--2---:R-:W-:Y:S01]  /*17d0*/  UIADD3 UR5, UPT, UPT, UR5, 0x1f, URZ ;  /* 0x0000001f05057890 */ /* 0x004fe2000fffe0ff */
[----:B------:R-:W2:Y:S03]  /*17e0*/  LDCU.64 UR36, c[0x0][0x348] ;  /* 0x00006900ff2477ac */ /* 0x000ea60008000a00 */
[----:B------:R-:W-:-:S02]  /*17f0*/  USHF.R.S32.HI UR4, URZ, 0x1f, UR5 ;  /* 0x0000001fff047899 */ /* 0x000fc40008011405 */
[----:B------:R-:W-:Y:S02]  /*1800*/  USHF.L.U32 UR51, UR21, 0x6, URZ ;  /* 0x0000000615337899 */ /* 0x000fe400080006ff */
[----:B------:R-:W-:Y:S02]  /*1810*/  ULEA.HI UR4, UR4, UR5, URZ, 0x5 ;  /* 0x0000000504047291 */ /* 0x000fe4000f8f28ff */
[----:B------:R-:W-:Y:S02]  /*1820*/  USHF.L.U32 UR5, UR21, 0x5, URZ ;  /* 0x0000000515057899 */ /* 0x000fe400080006ff */
[----:B------:R-:W-:Y:S02]  /*1830*/  USHF.R.S32.HI UR4, URZ, 0x5, UR4 ;  /* 0x00000005ff047899 */ /* 0x000fe40008011404 */
[----:B------:R-:W-:Y:S02]  /*1840*/  ULOP3.LUT UR50, UR5, 0x20, URZ, 0xc0, !UPT ;  /* 0x0000002005327892 */ /* 0x000fe4000f8ec0ff */
[----:B---3--:R-:W-:Y:S01]  /*1850*/  UIMAD UR4, UR4, UR6, URZ ;  /* 0x00000006040472a4 */ /* 0x008fe2000f8e02ff */
[----:B------:R-:W3:Y:S03]  /*1860*/  LDCU UR46, c[0x0][0x374] ;  /* 0x00006e80ff2e77ac */ /* 0x000ee60008000800 */
[----:B----4-:R-:W-:-:S02]  /*1870*/  UIMAD UR48, UR4, UR48, URZ ;  /* 0x00000030043072a4 */ /* 0x010fc4000f8e02ff */
[----:B------:R-:W-:Y:S02]  /*1880*/  USEL UR33, UR53, 0x2, UP1 ;  /* 0x0000000235217887 */ /* 0x000fe40008800000 */
[----:B------:R-:W-:Y:S02]  /*1890*/  UISETP.NE.AND UP2, UPT, UR48, URZ, UPT ;  /* 0x000000ff3000728c */ /* 0x000fe4000bf45270 */
[----:B------:R-:W-:Y:S01]  /*18a0*/  UISETP.LT.U32.AND UP0, UPT, UR48, 0x10, UPT ;  /* 0x000000103000788c */ /* 0x000fe2000bf01070 */
[----:B------:R-:W-:Y:S01]  /*18b0*/  UMOV UR23, 0x1 ;  /* 0x0000000100177882 */ /* 0x000fe20000000000 */
[----:B------:R-:W-:Y:S02]  /*18c0*/  UMOV UR26, URZ ;  /* 0x000000ff001a7c82 */ /* 0x000fe40008000000 */
[----:B------:R-:W-:Y:S01]  /*18d0*/  USEL UR4, UR48, 0x10, UP0 ;  /* 0x0000001030047887 */ /* 0x000fe20008000000 */
[----:B------:R-:W-:Y:S01]  /*18e0*/  UMOV UR27, URZ ;  /* 0x000000ff001b7c82 */ /* 0x000fe20008000000 */
[----:B------:R-:W-:-:S02]  /*18f0*/  UMOV UR34, URZ ;  /* 0x000000ff00227c82 */ /* 0x000fc40008000000 */
[----:B------:R-:W-:Y:S02]  /*1900*/  UIADD3 UR5, UPT, UPT, UR4, -0x1, URZ ;  /* 0xffffffff04057890 */ /* 0x000fe4000fffe0ff */
[----:B------:R-:W-:Y:S02]  /*1910*/  @!UP2 UIADD3 UR5, UPT, UPT, UR4, URZ, URZ ;  /* 0x000000ff0405a290 */ /* 0x000fe4000fffe0ff */
[----:B-1----:R-:W-:Y:S02]  /*1920*/  UIADD3 UR45, UPT, UPT, UR48, -UR4, URZ ;  /* 0x80000004302d7290 */ /* 0x002fe4000fffe0ff */
[----:B--23--:R-:W-:-:S12]  /*1930*/  UIADD3 UR49, UPT, UPT, UR5, 0x1, URZ ;  /* 0x0000000105317890 */ /* 0x00cfd8000fffe0ff */
.L_x_40:
[----:B------:R-:W1:Y:S01]  /*1940*/  S2UR UR25, SR_CgaCtaId ;  /* 0x00000000001979c3 */ /* 0x000e620000008800 */
[----:B------:R-:W-:Y:S01]  /*1950*/  UMOV UR4, 0x400 ;  /* 0x0000040000047882 */ /* 0x000fe20000000000 */
[----:B------:R-:W-:Y:S01]  /*1960*/  MOV R0, UR23 ;  /* 0x0000001700007c02 */ /* 0x000fe20008000f00 */
[----:B------:R-:W-:Y:S02]  /*1970*/  UISETP.NE.AND UP0, UPT, UR48, URZ, UPT ;  /* 0x000000ff3000728c */ /* 0x000fe4000bf05270 */
[----:B------:R-:W-:Y:S01]  /*1980*/  ULEA UR19, UR20, UR50, 0x6 ;  /* 0x0000003214137291 */ /* 0x000fe2000f8e30ff */
[----:B------:R-:W-:Y:S01]  /*1990*/  SHF.L.U32 R0, R0, 0x1f, RZ ;  /* 0x0000001f00007819 */ /* 0x000fe200000006ff */
[----:B------:R-:W-:Y:S01]  /*19a0*/  UMOV UR24, URZ ;  /* 0x000000ff00187c82 */ /* 0x000fe20008000000 */
[----:B------:R-:W-:Y:S01]  /*19b0*/  UMOV UR21, URZ ;  /* 0x000000ff00157c82 */ /* 0x000fe20008000000 */
[----:B------:R-:W-:Y:S01]  /*19c0*/  UMOV UR20, URZ ;  /* 0x000000ff00147c82 */ /* 0x000fe20008000000 */
[----:B-1----:R-:W-:-:S04]  /*19d0*/  ULEA UR25, UR25, UR4, 0x18 ;  /* 0x0000000419197291 */ /* 0x002fc8000f8ec0ff */
[----:B------:R-:W-:-:S09]  /*19e0*/  ULEA UR4, UR26, UR25, 0x3 ;  /* 0x000000191a047291 */ /* 0x000fd2000f8e18ff */
[----:B------:R1:W2:Y:S01]  /*19f0*/  SYNCS.PHASECHK.TRANS64.TRYWAIT P0, [UR4+0x80], R0 ;  /* 0x00008000ff0075a7 */ /* 0x0002a20008001104 */
[----:B------:R-:W-:-:S04]  /*1a00*/  ULEA.HI UR4, UR44, UR44, URZ, 0x1 ;  /* 0x0000002c2c047291 */ /* 0x000fc8000f8f08ff */
[----:B------:R-:W-:-:S04]  /*1a10*/  USHF.L.U32 UR4, UR4, 0x6, URZ ;  /* 0x0000000604047899 */ /* 0x000fc800080006ff */
[----:B------:R-:W-:-:S04]  /*1a20*/  ULOP3.LUT UR4, UR4, 0xffffff80, URZ, 0xc0, !UPT ;  /* 0xffffff8004047892 */ /* 0x000fc8000f8ec0ff */
[----:B------:R-:W-:Y:S01]  /*1a30*/  ULOP3.LUT UR35, UR4, 0x40, UR51, 0xf8, !UPT ;  /* 0x0000004004237892 */ /* 0x000fe2000f8ef833 */
[----:B------:R-:W-:Y:S11]  /*1a40*/  BRA.U !UP0, `(.L_x_23) ;  /* 0x0000000508607547 */ /* 0x000ff6000b800000 */
[----:B------:R-:W3:Y:S01]  /*1a50*/  LDCU.128 UR8, c[0x0][0x480] ;  /* 0x00009000ff0877ac */ /* 0x000ee20008000c00 */
[----:B------:R-:W4:Y:S01]  /*1a60*/  LDCU.64 UR12, c[0x0][0x490] ;  /* 0x00009200ff0c77ac */ /* 0x000f220008000a00 */
[----:B------:R-:W1:Y:S01]  /*1a70*/  LDCU.64 UR20, c[0x0][0x4b0] ;  /* 0x00009600ff1477ac */ /* 0x000e620008000a00 */
[----:B------:R-:W1:Y:S01]  /*1a80*/  LDCU.64 UR16, c[0x0][0x4d0] ;  /* 0x00009a00ff1077ac */ /* 0x000e620008000a00 */
[----:B------:R-:W1:Y:S01]  /*1a90*/  LDCU UR43, c[0x0][0x390] ;  /* 0x00007200ff2b77ac */ /* 0x000e620008000800 */
[----:B---3--:R-:W-:Y:S02]  /*1aa0*/  UIMAD.WIDE.U32 UR4, UR35, UR9, URZ ;  /* 0x00000009230472a5 */ /* 0x008fe4000f8e00ff */
[----:B------:R-:W-:Y:S01]  /*1ab0*/  UISETP.NE.AND UP0, UPT, UR8, 0x1, UPT ;  /* 0x000000010800788c */ /* 0x000fe2000bf05270 */
[----:B------:R-:W3:Y:S04]  /*1ac0*/  LDCU UR44, c[0x0][0x38c] ;  /* 0x00007180ff2c77ac */ /* 0x000ee80008000800 */
[----:B------:R-:W-:Y:S01]  /*1ad0*/  UMOV UR4, UR5 ;  /* 0x0000000500047c82 */ /* 0x000fe20008000000 */
[----:B------:R-:W1:Y:S01]  /*1ae0*/  LDCU.64 UR14, c[0x0][0x4b8] ;  /* 0x00009700ff0e77ac */ /* 0x000e620008000a00 */
[----:B------:R-:W-:-:S02]  /*1af0*/  USHF.R.U32.HI UR6, URZ, UR10, UR4 ;  /* 0x0000000aff067299 */ /* 0x000fc40008011604 */
[----:B------:R-:W-:Y:S02]  /*1b00*/  UIADD3 UR34, UPT, UPT, UR49, UR27, URZ ;  /* 0x0000001b31227290 */ /* 0x000fe4000fffe0ff */
[----:B------:R-:W-:Y:S02]  /*1b10*/  USEL UR6, UR35, UR6, !UP0 ;  /* 0x0000000623067287 */ /* 0x000fe4000c000000 */
[----:B------:R-:W-:Y:S02]  /*1b20*/  UISETP.NE.AND UP0, UPT, UR11, 0x1, UPT ;  /* 0x000000010b00788c */ /* 0x000fe4000bf05270 */
[----:B----4-:R-:W-:Y:S02]  /*1b30*/  UIMAD.WIDE.U32 UR4, UR6, UR12, URZ ;  /* 0x0000000c060472a5 */ /* 0x010fe4000f8e00ff */
[----:B------:R-:W-:Y:S01]  /*1b40*/  UIADD3 UR7, UPT, UPT, -UR6, URZ, URZ ;  /* 0x000000ff06077290 */ /* 0x000fe2000fffe1ff */
[----:B------:R-:W-:-:S03]  /*1b50*/  UMOV UR24, URZ ;  /* 0x000000ff00187c82 */ /* 0x000fc60008000000 */
[----:B------:R-:W-:Y:S01]  /*1b60*/  UIMAD UR7, UR8, UR7, UR35 ;  /* 0x00000007080772a4 */ /* 0x000fe2000f8e0223 */
[----:B------:R-:W-:Y:S02]  /*1b70*/  UMOV UR4, UR5 ;  /* 0x0000000500047c82 */ /* 0x000fe40008000000 */
[----:B------:R-:W-:Y:S02]  /*1b80*/  USHF.R.U32.HI UR13, URZ, UR13, UR4 ;  /* 0x0000000dff0d7299 */ /* 0x000fe40008011604 */
[----:B------:R-:W4:Y:S02]  /*1b90*/  LDCU.64 UR4, c[0x0][0x4d8] ;  /* 0x00009b00ff0477ac */ /* 0x000f240008000a00 */
[----:B------:R-:W-:-:S04]  /*1ba0*/  USEL UR13, UR6, UR13, !UP0 ;  /* 0x0000000d060d7287 */ /* 0x000fc8000c000000 */
[----:B------:R-:W-:-:S04]  /*1bb0*/  UIADD3 UR12, UPT, UPT, -UR13, URZ, URZ ;  /* 0x000000ff0d0c7290 */ /* 0x000fc8000fffe1ff */
[----:B------:R-:W-:Y:S02]  /*1bc0*/  UIMAD UR12, UR11, UR12, UR6 ;  /* 0x0000000c0b0c72a4 */ /* 0x000fe4000f8e0206 */
[----:B-1----:R-:W-:Y:S02]  /*1bd0*/  UIMAD UR11, UR7, UR20, UR16 ;  /* 0x00000014070b72a4 */ /* 0x002fe4000f8e0210 */
[----:B------:R-:W-:Y:S01]  /*1be0*/  UIMAD UR12, UR12, UR21, UR17 ;  /* 0x000000150c0c72a4 */ /* 0x000fe2000f8e0211 */
[----:B------:R-:W-:Y:S01]  /*1bf0*/  UMOV UR6, UR26 ;  /* 0x0000001a00067c82 */ /* 0x000fe20008000000 */
[----:B------:R-:W-:Y:S01]  /*1c00*/  UMOV UR20, URZ ;  /* 0x000000ff00147c82 */ /* 0x000fe20008000000 */
[----:B---3--:R-:W-:-:S09]  /*1c10*/  UMOV UR21, URZ ;  /* 0x000000ff00157c82 */ /* 0x008fd20008000000 */
.L_x_29:
[----:B------:R-:W-:Y:S01]  /*1c20*/  @!P3 MOV R3, 0x6000 ;  /* 0x000060000003b802 */ /* 0x000fe20000000f00 */
[----:B------:R-:W-:Y:S01]  /*1c30*/  ULEA UR9, UR6, UR25, 0x3 ;  /* 0x0000001906097291 */ /* 0x000fe2000f8e18ff */
[----:B-12---:R-:W-:Y:S11]  /*1c40*/  @P0 BRA `(.L_x_24) ;  /* 0x0000000000100947 */ /* 0x006ff60003800000 */
[----:B------:R-:W-:Y:S04]  /*1c50*/  MOV R0, UR23 ;  /* 0x0000001700007c02 */ /* 0x000fe80008000f00 */
[----:B------:R-:W-:Y:S04]  /*1c60*/  SHF.L.U32 R5, R0, 0x1f, RZ ;  /* 0x0000001f00057819 */ /* 0x000fe800000006ff */
[----:B------:R-:W1:Y:S02]  /*1c70*/  SYNCS.PHASECHK.TRANS64.TRYWAIT P0, [UR9+0x80], R5 ;  /* 0x00008005ff0075a7 */ /* 0x000e640008001109 */
[----:B-1----:R-:W-:Y:S05]  /*1c80*/  @!P0 BRA `(.L_x_25) ;  /* 0x0000006c00248947 */ /* 0x002fea0003800000 */
.L_x_24:
[----:B------:R2:W-:Y:S01]  /*1c90*/  @!P3 SYNCS.ARRIVE.TRANS64 RZ, [UR9], R3 ;  /* 0x00000003ffffb9a7 */ /* 0x0005e20008000009 */
[----:B------:R-:W-:Y:S04]  /*1ca0*/  ULOP3.LUT UR7, UR33, 0x2, URZ, 0xfc, !UPT ;  /* 0x0000000221077892 */ /* 0x000fe8000f8efcff */
[----:B------:R-:W-:Y:S09]  /*1cb0*/  UISETP.NE.AND UP0, UPT, UR7, 0x2, UPT ;  /* 0x000000020700788c */ /* 0x000ff2000bf05270 */
[----:B------:R-:W-:Y:S05]  /*1cc0*/  BRA.U UP0, `(.L_x_26) ;  /* 0x0000000100047547 */ /* 0x000fea000b800000 */
[----:B----4-:R-:W-:Y:S05]  /*1cd0*/  BPT.TRAP 0x1 ;  /* 0x000000040000795c */ /* 0x010fea0000300000 */
.L_x_26:
[----:B------:R-:W-:Y:S04]  /*1ce0*/  BSSY.RECONVERGENT B0, `(.L_x_27) ;  /* 0x0000003000007945 */ /* 0x000fe80003800200 */
[----:B------:R-:W-:Y:S05]  /*1cf0*/  @P2 BRA `(.L_x_28) ;  /* 0x0000000000042947 */ /* 0x000fea0003800000 */
[----:B----4-:R-:W-:Y:S05]  /*1d00*/  BPT.TRAP 0x1 ;  /* 0x000000040000795c */ /* 0x010fea0000300000 */
.L_x_28:
[----:B----4-:R-:W-:Y:S05]  /*1d10*/  BSYNC.RECONVERGENT B0 ;  /* 0x0000000000007941 */ /* 0x010fea0003800200 */
.L_x_27:
[----:B------:R-:W-:Y:S02]  /*1d20*/  UIADD3 UR7, UPT, UPT, UR6, 0x1, URZ ;  /* 0x0000000106077890 */ /* 0x000fe4000fffe0ff */
[----:B------:R-:W-:Y:S02]  /*1d30*/  ULEA UR16, UR6, UR25, 0xc ;  /* 0x0000001906107291 */ /* 0x000fe4000f8e60ff */
[----:B------:R-:W-:Y:S02]  /*1d40*/  UISETP.NE.AND UP0, UPT, UR7, 0x10, UPT ;  /* 0x000000100700788c */ /* 0x000fe4000bf05270 */
[----:B------:R-:W-:Y:S02]  /*1d50*/  UIADD3 UR30, UP1, UPT, UR36, 0x80, URZ ;  /* 0x00000080241e7890 */ /* 0x000fe4000ff3e0ff */
[----:B------:R-:W-:Y:S02]  /*1d60*/  USEL UR8, URZ, 0x1, UP0 ;  /* 0x00000001ff087887 */ /* 0x000fe40008000000 */
[----:B------:R-:W-:Y:S02]  /*1d70*/  USEL UR26, UR7, URZ, UP0 ;  /* 0x000000ff071a7287 */ /* 0x000fe40008000000 */
[----:B------:R-:W-:Y:S02]  /*1d80*/  ULOP3.LUT UR23, UR23, UR8, URZ, 0x3c, !UPT ;  /* 0x0000000817177292 */ /* 0x000fe4000f8e3cff */
[----:B------:R-:W-:Y:S02]  /*1d90*/  ULEA UR7, UR26, UR25, 0x3 ;  /* 0x000000191a077291 */ /* 0x000fe4000f8e18ff */
[----:B------:R-:W-:Y:S02]  /*1da0*/  ULEA UR8, UR6, UR25, 0xd ;  /* 0x0000001906087291 */ /* 0x000fe4000f8e68ff */
[----:B------:R-:W-:Y:S01]  /*1db0*/  ULOP3.LUT UR9, UR9, 0xfefffff8, URZ, 0xc0, !UPT ;  /* 0xfefffff809097892 */ /* 0x000fe2000f8ec0ff */
[----:B-1----:R-:W-:Y:S01]  /*1dc0*/  MOV R0, UR23 ;  /* 0x0000001700007c02 */ /* 0x002fe20008000f00 */
[----:B------:R-:W-:Y:S02]  /*1dd0*/  USHF.L.U32 UR10, UR24, 0x5, URZ ;  /* 0x00000005180a7899 */ /* 0x000fe400080006ff */
[----:B------:R-:W-:Y:S01]  /*1de0*/  UIADD3.X UR31, UPT, UPT, URZ, UR37, URZ, UP1, !UPT ;  /* 0x00000025ff1f7290 */ /* 0x000fe20008ffe4ff */
[----:B--2---:R-:W-:Y:S01]  /*1df0*/  SHF.L.U32 R3, R0, 0x1f, RZ ;  /* 0x0000001f00037819 */ /* 0x004fe200000006ff */
[----:B------:R-:W-:Y:S02]  /*1e00*/  UIADD3 UR8, UPT, UPT, UR8, 0x6400, URZ ;  /* 0x0000640008087890 */ /* 0x000fe4000fffe0ff */
[----:B------:R-:W-:Y:S01]  /*1e10*/  UIADD3 UR28, UP0, UPT, UR36, 0x180, URZ ;  /* 0x00000180241c7890 */ /* 0x000fe2000ff1e0ff */
[----:B------:R3:W1:Y:S01]  /*1e20*/  SYNCS.PHASECHK.TRANS64.TRYWAIT P0, [UR7+0x80], R3 ;  /* 0x00008003ff0075a7 */ /* 0x0006620008001107 */
[----:B------:R-:W-:Y:S02]  /*1e30*/  UIMAD UR7, UR20, UR14, UR4 ;  /* 0x0000000e140772a4 */ /* 0x000fe4000f8e0204 */
[----:B------:R-:W-:Y:S02]  /*1e40*/  UIMAD UR6, UR21, UR15, UR5 ;  /* 0x0000000f150672a4 */ /* 0x000fe4000f8e0205 */
[----:B------:R-:W-:Y:S02]  /*1e50*/  UIADD3.X UR29, UPT, UPT, URZ, UR37, URZ, UP0, !UPT ;  /* 0x00000025ff1d7290 */ /* 0x000fe400087fe4ff */
[----:B------:R-:W-:Y:S02]  /*1e60*/  UPRMT UR6, UR7, 0x40, UR6 ;  /* 0x0000004007067896 */ /* 0x000fe40008000006 */
[----:B------:R-:W-:Y:S02]  /*1e70*/  UIADD3 UR16, UPT, UPT, UR16, 0x26400, URZ ;  /* 0x0002640010107890 */ /* 0x000fe4000fffe0ff */
[----:B------:R-:W-:Y:S02]  /*1e80*/  UPRMT UR6, UR6, 0x5410, URZ ;  /* 0x0000541006067896 */ /* 0x000fe400080000ff */
[----:B------:R-:W-:Y:S02]  /*1e90*/  UIADD3 UR32, UPT, UPT, UR20, 0x1, URZ ;  /* 0x0000000114207890 */ /* 0x000fe4000fffe0ff */
[----:B------:R-:W-:Y:S02]  /*1ea0*/  UIADD3 UR22, UPT, UPT, UR21, 0x1, URZ ;  /* 0x0000000115167890 */ /* 0x000fe4000fffe0ff */
[----:B------:R-:W-:Y:S02]  /*1eb0*/  UISETP.NE.AND UP2, UPT, UR32, UR44, UPT ;  /* 0x0000002c2000728c */ /* 0x000fe4000bf45270 */
[----:B------:R-:W-:Y:S02]  /*1ec0*/  UIADD3 UR27, UPT, UPT, UR27, 0x1, URZ ;  /* 0x000000011b1b7890 */ /* 0x000fe4000fffe0ff */
[----:B------:R-:W-:Y:S01]  /*1ed0*/  UIADD3 UR7, UPT, UPT, UR24, 0x1, URZ ;  /* 0x0000000118077890 */ /* 0x000fe2000fffe0ff */
[----:B------:R-:W-:Y:S01]  /*1ee0*/  UMOV UR40, 0x0 ;  /* 0x0000000000287882 */ /* 0x000fe20000000000 */
[----:B------:R-:W-:Y:S01]  /*1ef0*/  UMOV UR41, 0x10000000 ;  /* 0x1000000000297882 */ /* 0x000fe20000000000 */
[----:B------:R-:W-:Y:S01]  /*1f00*/  UMOV UR17, UR9 ;  /* 0x0000000900117c82 */ /* 0x000fe20008000000 */
[----:B------:R2:W-:Y:S01]  /*1f10*/  UTMALDG.4D.IM2COL.2CTA [UR8], [UR30], UR6, desc[UR40] ;  /* 0x000028081e0073b4 */ /* 0x0005e20008259006 */
[----:B------:R-:W-:Y:S02]  /*1f20*/  UMOV UR18, UR10 ;  /* 0x0000000a00127c82 */ /* 0x000fe40008000000 */
[----:B------:R-:W-:Y:S04]  /*1f30*/  @UP2 UIADD3 UR22, UPT, UPT, UR21, URZ, URZ ;  /* 0x000000ff15162290 */ /* 0x000fe8000fffe0ff */
[----:B------:R-:W-:Y:S01]  /*1f40*/  UISETP.NE.AND UP0, UPT, UR22, UR43, UPT ;  /* 0x0000002b1600728c */ /* 0x000fe2000bf05270 */
[----:B------:R4:W-:Y:S10]  /*1f50*/  UTMALDG.4D.2CTA [UR16], [UR28], desc[UR40] ;  /* 0x000028101c0075b4 */ /* 0x0009f40008219000 */
[----:B------:R-:W-:Y:S07]  /*1f60*/  @UP0 UIADD3 UR7, UPT, UPT, UR24, URZ, URZ ;  /* 0x000000ff18070290 */ /* 0x000fee000fffe0ff */
[----:B------:R-:W-:Y:S01]  /*1f70*/  UMOV UR24, UR7 ;  /* 0x0000000700187c82 */ /* 0x000fe20008000000 */
[----:B--2---:R-:W-:Y:S01]  /*1f80*/  UMOV UR6, UR26 ;  /* 0x0000001a00067c82 */ /* 0x004fe20008000000 */
[----:B----4-:R-:W-:Y:S02]  /*1f90*/  USEL UR21, UR22, URZ, UP0 ;  /* 0x000000ff16157287 */ /* 0x010fe40008000000 */
[----:B------:R-:W-:Y:S02]  /*1fa0*/  UISETP.NE.AND UP0, UPT, UR27, UR34, UPT ;  /* 0x000000221b00728c */ /* 0x000fe4000bf05270 */
[----:B------:R-:W-:Y:S07]  /*1fb0*/  USEL UR20, UR32, URZ, UP2 ;  /* 0x000000ff20147287 */ /* 0x000fee0009000000 */
[----:B---3--:R-:W-:Y:S05]  /*1fc0*/  BRA.U UP0, `(.L_x_29) ;  /* 0xfffffffd00147547 */ /* 0x008fea000b83ffff */
.L_x_23:
[----:B------:R-:W-:Y:S01]  /*1fd0*/  ULEA UR4, UR26, UR25, 0x3 ;  /* 0x000000191a047291 */ /* 0x000fe2000f8e18ff */
[----:B-1----:R-:W-:Y:S01]  /*1fe0*/  MOV R0, UR23 ;  /* 0x0000001700007c02 */ /* 0x002fe20008000f00 */
[----:B------:R-:W-:Y:S01]  /*1ff0*/  @!P1 SYNCS.ARRIVE.TRANS64.A1T0 RZ, [UR25+0x138], RZ ;  /* 0x000138ffffff99a7 */ /* 0x000fe20008100019 */
[----:B------:R-:W-:Y:S02]  /*2000*/  UISETP.GE.AND UP0, UPT, UR45, 0x1, UPT ;  /* 0x000000012d00788c */ /* 0x000fe4000bf06270 */
[----:B------:R-:W-:-:S04]  /*2010*/  SHF.L.U32 R0, R0, 0x1f, RZ ;  /* 0x0000001f00007819 */ /* 0x000fc800000006ff */
[----:B--2---:R1:W2:Y:S03]  /*2020*/  SYNCS.PHASECHK.TRANS64.TRYWAIT P0, [UR4+0x80], R0 ;  /* 0x00008000ff0075a7 */ /* 0x0042a60008001104 */
[----:B------:R-:W-:Y:S05]  /*2030*/  BRA.U !UP0, `(.L_x_30) ;  /* 0x00000005085c7547 */ /* 0x000fea000b800000 */
        /* <DEDUP_REMOVED lines=16> */
[----:B------:R-:W-:-:S03]  /*2140*/  UMOV UR32, UR45 ;  /* 0x0000002d00207c82 */ /* 0x000fc60008000000 */
        /* <DEDUP_REMOVED lines=9> */
[----:B---3--:R-:W-:-:S11]  /*21e0*/  UMOV UR6, UR26 ;  /* 0x0000001a00067c82 */ /* 0x008fd60008000000 */
.L_x_36:
[----:B------:R-:W-:Y:S01]  /*21f0*/  @!P3 MOV R3, 0x6000 ;  /* 0x000060000003b802 */ /* 0x000fe20000000f00 */
[----:B------:R-:W-:Y:S01]  /*2200*/  ULEA UR9, UR6, UR25, 0x3 ;  /* 0x0000001906097291 */ /* 0x000fe2000f8e18ff */
[----:B-12---:R-:W-:Y:S11]  /*2210*/  @P0 BRA `(.L_x_31) ;  /* 0x0000000000100947 */ /* 0x006ff60003800000 */
[----:B------:R-:W-:Y:S04]  /*2220*/  MOV R0, UR23 ;  /* 0x0000001700007c02 */ /* 0x000fe80008000f00 */
[----:B------:R-:W-:Y:S04]  /*2230*/  SHF.L.U32 R5, R0, 0x1f, RZ ;  /* 0x0000001f00057819 */ /* 0x000fe800000006ff */
[----:B------:R-:W1:Y:S02]  /*2240*/  SYNCS.PHASECHK.TRANS64.TRYWAIT P0, [UR9+0x80], R5 ;  /* 0x00008005ff0075a7 */ /* 0x000e640008001109 */
[----:B-1----:R-:W-:Y:S05]  /*2250*/  @!P0 BRA `(.L_x_32) ;  /* 0x0000006400c88947 */ /* 0x002fea0003800000 */
.L_x_31:
[----:B------:R2:W-:Y:S01]  /*2260*/  @!P3 SYNCS.ARRIVE.TRANS64 RZ, [UR9], R3 ;  /* 0x00000003ffffb9a7 */ /* 0x0005e20008000009 */
[----:B------:R-:W-:Y:S04]  /*2270*/  ULOP3.LUT UR7, UR33, 0x2, URZ, 0xfc, !UPT ;  /* 0x0000000221077892 */ /* 0x000fe8000f8efcff */
[----:B------:R-:W-:Y:S09]  /*2280*/  UISETP.NE.AND UP0, UPT, UR7, 0x2, UPT ;  /* 0x000000020700788c */ /* 0x000ff2000bf05270 */
[----:B------:R-:W-:Y:S05]  /*2290*/  BRA.U UP0, `(.L_x_33) ;  /* 0x0000000100047547 */ /* 0x000fea000b800000 */
[----:B----4-:R-:W-:Y:S05]  /*22a0*/  BPT.TRAP 0x1 ;  /* 0x000000040000795c */ /* 0x010fea0000300000 */
.L_x_33:
[----:B------:R-:W-:Y:S04]  /*22b0*/  BSSY.RECONVERGENT B0, `(.L_x_34) ;  /* 0x0000003000007945 */ /* 0x000fe80003800200 */
[----:B------:R-:W-:Y:S05]  /*22c0*/  @P2 BRA `(.L_x_35) ;  /* 0x0000000000042947 */ /* 0x000fea0003800000 */
[----:B----4-:R-:W-:Y:S05]  /*22d0*/  BPT.TRAP 0x1 ;  /* 0x000000040000795c */ /* 0x010fea0000300000 */
.L_x_35:
[----:B----4-:R-:W-:Y:S05]  /*22e0*/  BSYNC.RECONVERGENT B0 ;  /* 0x0000000000007941 */ /* 0x010fea0003800200 */
.L_x_34:
        /* <DEDUP_REMOVED lines=26> */
[----:B------:R-:W-:Y:S01]  /*2490*/  UIADD3 UR7, UPT, UPT, UR24, 0x1, URZ ;  /* 0x0000000118077890 */ /* 0x000fe2000fffe0ff */
[----:B------:R-:W-:Y:S01]  /*24a0*/  UMOV UR40, 0x0 ;  /* 0x0000000000287882 */ /* 0x000fe20000000000 */
[----:B------:R-:W-:Y:S01]  /*24b0*/  UMOV UR41, 0x10000000 ;  /* 0x1000000000297882 */ /* 0x000fe20000000000 */
[----:B------:R-:W-:Y:S01]  /*24c0*/  UMOV UR17, UR9 ;  /* 0x0000000900117c82 */ /* 0x000fe20008000000 */
[----:B------:R2:W-:Y:S01]  /*24d0*/  UTMALDG.4D.IM2COL.2CTA [UR8], [UR30], UR6, desc[UR40] ;  /* 0x000028081e0073b4 */ /* 0x0005e20008259006 */
[----:B------:R-:W-:Y:S04]  /*24e0*/  UMOV UR18, UR10 ;  /* 0x0000000a00127c82 */ /* 0x000fe80008000000 */
[----:B------:R-:W-:Y:S04]  /*24f0*/  @UP2 UIADD3 UR22, UPT, UPT, UR21, URZ, URZ ;  /* 0x000000ff15162290 */ /* 0x000fe8000fffe0ff */
[----:B------:R-:W-:Y:S01]  /*2500*/  UISETP.NE.AND UP0, UPT, UR22, UR43, UPT ;  /* 0x0000002b1600728c */ /* 0x000fe2000bf05270 */
[----:B------:R4:W-:Y:S10]  /*2510*/  UTMALDG.4D.2CTA [UR16], [UR28], desc[UR40] ;  /* 0x000028101c0075b4 */ /* 0x0009f40008219000 */
[----:B------:R-:W-:Y:S07]  /*2520*/  @UP0 UIADD3 UR7, UPT, UPT, UR24, URZ, URZ ;  /* 0x000000ff18070290 */ /* 0x000fee000fffe0ff */
[----:B------:R-:W-:Y:S01]  /*2530*/  UMOV UR24, UR7 ;  /* 0x0000000700187c82 */ /* 0x000fe20008000000 */
[----:B--2---:R-:W-:Y:S02]  /*2540*/  UIADD3 UR6, UPT, UPT, UR32, -0x1, URZ ;  /* 0xffffffff20067890 */ /* 0x004fe4000fffe0ff */
[----:B----4-:R-:W-:Y:S02]  /*2550*/  USEL UR21, UR22, URZ, UP0 ;  /* 0x000000ff16157287 */ /* 0x010fe40008000000 */
[----:B------:R-:W-:Y:S02]  /*2560*/  UISETP.GT.U32.AND UP0, UPT, UR32, 0x1, UPT ;  /* 0x000000012000788c */ /* 0x000fe4000bf04070 */
[----:B------:R-:W-:Y:S01]  /*2570*/  USEL UR20, UR27, URZ, UP2 ;  /* 0x000000ff1b147287 */ /* 0x000fe20009000000 */
[----:B------:R-:W-:Y:S01]  /*2580*/  UMOV UR32, UR6 ;  /* 0x0000000600207c82 */ /* 0x000fe20008000000 */
[----:B------:R-:W-:Y:S05]  /*2590*/  UMOV UR6, UR26 ;  /* 0x0000001a00067c82 */ /* 0x000fea0008000000 */
[----:B---3--:R-:W-:Y:S05]  /*25a0*/  BRA.U UP0, `(.L_x_36) ;  /* 0xfffffffd00107547 */ /* 0x008fea000b83ffff */
.L_x_30:
[----:B------:R-:W-:Y:S01]  /*25b0*/  SHF.L.U32 R3, R2, 0x1f, RZ ;  /* 0x0000001f02037819 */ /* 0x000fe200000006ff */
[----:B------:R-:W-:-:S03]  /*25c0*/  NOP ;  /* 0x0000000000007918 */ /* 0x000fc60000000000 */
[----:B-12---:R-:W1:Y:S02]  /*25d0*/  SYNCS.PHASECHK.TRANS64.TRYWAIT P0, [UR25+0x140], R3 ;  /* 0x00014003ff0075a7 */ /* 0x006e640008001119 */
[----:B-1----:R-:W-:Y:S05]  /*25e0*/  @!P0 BRA `(.L_x_37) ;  /* 0x0000006000fc8947 */ /* 0x002fea0003800000 */
.L_x_142:
[----:B------:R-:W2:Y:S01]  /*25f0*/  LDS.128 R4, [UR25+0x180] ;  /* 0x00018019ff047984 */ /* 0x000ea20008000c00 */
[----:B------:R-:W-:Y:S02]  /*2600*/  UIADD3 UR4, UPT, UPT, UR25, 0x148, URZ ;  /* 0x0000014819047890 */ /* 0x000fe4000fffe0ff */
[----:B------:R-:W-:Y:S01]  /*2610*/  UISETP.GE.AND UP0, UPT, UR39, 0x1, UPT ;  /* 0x000000012700788c */ /* 0x000fe2000bf06270 */
[----:B------:R-:W-:Y:S01]  /*2620*/  @!PT LDS RZ, [RZ] ;  /* 0x00000000fffff984 */ /* 0x000fe20000000800 */
[----:B------:R-:W-:Y:S01]  /*2630*/  @!PT LDS RZ, [RZ] ;  /* 0x00000000fffff984 */ /* 0x000fe20000000800 */
[----:B------:R-:W-:Y:S01]  /*2640*/  @!PT LDS RZ, [RZ] ;  /* 0x00000000fffff984 */ /* 0x000fe20000000800 */
[----:B------:R-:W-:Y:S01]  /*2650*/  @!PT LDS RZ, [RZ] ;  /* 0x00000000fffff984 */ /* 0x000fe20000000800 */
[----:B------:R3:W-:Y:S06]  /*2660*/  MEMBAR.ALL.CTA ;  /* 0x0000000000007992 */ /* 0x0007ec0000008000 */
[----:B---3--:R-:W3:Y:S01]  /*2670*/  FENCE.VIEW.ASYNC.S ;  /* 0x00000000000073c6 */ /* 0x008ee20000000000 */
[----:B------:R-:W-:-:S09]  /*2680*/  UPRMT UR4, URZ, 0x654, UR4 ;  /* 0x00000654ff047896 */ /* 0x000fd20008000004 */
[----:B---3--:R-:W-:Y:S01]  /*2690*/  SYNCS.ARRIVE.TRANS64.RED.A1T0 RZ, [UR4], RZ ;  /* 0x000000ffffff79a7 */ /* 0x008fe20008100404 */
[----:B--2---:R-:W-:-:S13]  /*26a0*/  LOP3.LUT P0, RZ, R6, 0x1, RZ, 0xc0, !PT ;  /* 0x0000000106ff7812 */ /* 0x004fda000780c0ff */
[----:B------:R-:W-:Y:S01]  /*26b0*/  VOTEU.ANY UP1, P0 ;  /* 0x0000000000ff7886 */ /* 0x000fe20000020100 */
[----:B------:R-:W-:-:S13]  /*26c0*/  PLOP3.LUT P0, PT, PT, PT, UP1, 0x80, 0x8 ;  /* 0x000000000008781c */ /* 0x000fda0003f0f018 */
[----:B-1----:R-:W-:Y:S02]  /*26d0*/  @P0 MOV R0, R4 ;  /* 0x0000000400000202 */ /* 0x002fe40000000f00 */
[----:B------:R-:W-:Y:S02]  /*26e0*/  @P0 LOP3.LUT R4, R5, 0xffff, RZ, 0xc0, !PT ;  /* 0x0000ffff05040812 */ /* 0x000fe400078ec0ff */
[----:B------:R-:W-:Y:S02]  /*26f0*/  @P0 R2UR UR6, R0 ;  /* 0x00000000000602ca */ /* 0x000fe400000e0000 */
[----:B------:R-:W-:-:S11]  /*2700*/  @P0 R2UR UR5, R4 ;  /* 0x00000000040502ca */ /* 0x000fd600000e0000 */
[----:B------:R-:W-:Y:S02]  /*2710*/  @UP1 UMOV UR42, UR6 ;  /* 0x00000006002a1c82 */ /* 0x000fe40008000000 */
[----:B------:R-:W-:Y:S01]  /*2720*/  @UP1 UMOV UR38, UR5 ;  /* 0x0000000500261c82 */ /* 0x000fe20008000000 */
[----:B------:R-:W-:Y:S05]  /*2730*/  BRA.U !UP0, `(.L_x_38) ;  /* 0x0000000108d47547 */ /* 0x000fea000b800000 */
[----:B------:R-:W1:Y:S01]  /*2740*/  LDCU.128 UR16, c[0x0][0xb10] ;  /* 0x00016200ff1077ac */ /* 0x000e620008000c00 */
[----:B------:R-:W2:Y:S01]  /*2750*/  LDCU UR21, c[0x0][0xb20] ;  /* 0x00016400ff1577ac */ /* 0x000ea20008000800 */
[----:B------:R-:W3:Y:S01]  /*2760*/  LDCU UR20, c[0x0][0xb0c] ;  /* 0x00016180ff1477ac */ /* 0x000ee20008000800 */
[----:B------:R-:W4:Y:S01]  /*2770*/  LDCU.64 UR8, c[0x0][0xb28] ;  /* 0x00016500ff0877ac */ /* 0x000f220008000a00 */
[----:B------:R-:W-:Y:S02]  /*2780*/  UISETP.NE.AND UP3, UPT, UR39, 0x1, UPT ;  /* 0x000000012700788c */ /* 0x000fe4000bf65270 */
[----:B-1----:R-:W-:Y:S02]  /*2790*/  UIMAD.WIDE.U32 UR4, UR46, UR19, URZ ;  /* 0x000000132e0472a5 */ /* 0x002fe4000f8e00ff */
[----:B------:R-:W-:Y:S02]  /*27a0*/  UIMAD.WIDE.U32 UR6, UR47, UR16, URZ ;  /* 0x000000102f0672a5 */ /* 0x000fe4000f8e00ff */
[----:B------:R-:W-:-:S02]  /*27b0*/  UISETP.NE.AND UP0, UPT, UR18, 0x1, UPT ;  /* 0x000000011200788c */ /* 0x000fc4000bf05270 */
[----:B------:R-:W-:Y:S01]  /*27c0*/  UIMAD.WIDE.U32 UR14, UR38, UR19, URZ ;  /* 0x00000013260e72a5 */ /* 0x000fe2000f8e00ff */
[----:B------:R-:W-:Y:S01]  /*27d0*/  UMOV UR4, UR5 ;  /* 0x0000000500047c82 */ /* 0x000fe20008000000 */
[----:B---3--:R-:W-:Y:S02]  /*27e0*/  UISETP.NE.AND UP2, UPT, UR20, 0x1, UPT ;  /* 0x000000011400788c */ /* 0x008fe4000bf45270 */
[----:B--2---:R-:W-:Y:S02]  /*27f0*/  USHF.R.U32.HI UR5, URZ, UR21, UR4 ;  /* 0x00000015ff057299 */ /* 0x004fe40008011604 */
[----:B------:R-:W-:Y:S01]  /*2800*/  UIMAD.WIDE.U32 UR12, UR42, UR16, URZ ;  /* 0x000000102a0c72a5 */ /* 0x000fe2000f8e00ff */
[----:B------:R-:W-:Y:S01]  /*2810*/  UMOV UR4, UR7 ;  /* 0x0000000700047c82 */ /* 0x000fe20008000000 */
[----:B------:R-:W-:Y:S02]  /*2820*/  USEL UR5, UR46, UR5, !UP0 ;  /* 0x000000052e057287 */ /* 0x000fe4000c000000 */
[----:B------:R-:W-:-:S02]  /*2830*/  USHF.R.U32.HI UR4, URZ, UR17, UR4 ;  /* 0x00000011ff047299 */ /* 0x000fc40008011604 */
[----:B----4-:R-:W-:Y:S02]  /*2840*/  UIMAD.WIDE.U32 UR10, UR5, UR8, URZ ;  /* 0x00000008050a72a5 */ /* 0x010fe4000f8e00ff */
[----:B------:R-:W-:Y:S01]  /*2850*/  USEL UR6, UR47, UR4, !UP2 ;  /* 0x000000042f067287 */ /* 0x000fe2000d000000 */
[----:B------:R-:W-:Y:S02]  /*2860*/  UMOV UR12, UR13 ;  /* 0x0000000d000c7c82 */ /* 0x000fe40008000000 */
[----:B------:R-:W-:Y:S01]  /*2870*/  UMOV UR4, UR15 ;  /* 0x0000000f00047c82 */ /* 0x000fe20008000000 */
[----:B------:R-:W-:Y:S01]  /*2880*/  UIMAD.WIDE.U32 UR14, UR6, UR8, URZ ;  /* 0x00000008060e72a5 */ /* 0x000fe2000f8e00ff */
[----:B------:R-:W-:Y:S01]  /*2890*/  UMOV UR10, UR11 ;  /* 0x0000000b000a7c82 */ /* 0x000fe20008000000 */
[----:B------:R-:W-:Y:S02]  /*28a0*/  USHF.R.U32.HI UR4, URZ, UR21, UR4 ;  /* 0x00000015ff047299 */ /* 0x000fe40008011604 */
[----:B------:R-:W-:-:S03]  /*28b0*/  @UP3 USHF.R.U32.HI UR5, URZ, UR9, UR10 ;  /* 0x00000009ff053299 */ /* 0x000fc6000801160a */
[----:B------:R-:W-:Y:S01]  /*28c0*/  UMOV UR14, UR15 ;  /* 0x0000000f000e7c82 */ /* 0x000fe20008000000 */
[----:B------:R-:W-:Y:S02]  /*28d0*/  USHF.R.U32.HI UR17, URZ, UR17, UR12 ;  /* 0x00000011ff117299 */ /* 0x000fe4000801160c */
[----:B------:R-:W-:Y:S02]  /*28e0*/  USEL UR4, UR38, UR4, !UP0 ;  /* 0x0000000426047287 */ /* 0x000fe4000c000000 */
[----:B------:R-:W-:Y:S02]  /*28f0*/  @UP3 USHF.R.U32.HI UR6, URZ, UR9, UR14 ;  /* 0x00000009ff063299 */ /* 0x000fe4000801160e */
[----:B------:R-:W-:Y:S02]  /*2900*/  UIMAD UR7, UR39, UR5, URZ ;  /* 0x00000005270772a4 */ /* 0x000fe4000f8e02ff */
[----:B------:R-:W-:Y:S02]  /*2910*/  USEL UR5, UR42, UR17, !UP2 ;  /* 0x000000112a057287 */ /* 0x000fe4000d000000 */
[----:B------:R-:W-:-:S02]  /*2920*/  UIMAD UR10, UR39, UR6, URZ ;  /* 0x00000006270a72a4 */ /* 0x000fc4000f8e02ff */
[----:B------:R-:W-:Y:S02]  /*2930*/  UISETP.GE.AND UP0, UPT, UR4, UR7, UPT ;  /* 0x000000070400728c */ /* 0x000fe4000bf06270 */
[----:B------:R-:W-:Y:S02]  /*2940*/  UIMAD.WIDE.U32 UR12, UR4, UR8, URZ ;  /* 0x00000008040c72a5 */ /* 0x000fe4000f8e00ff */
[----:B------:R-:W-:Y:S02]  /*2950*/  UISETP.GE.OR UP0, UPT, UR5, UR10, UP0 ;  /* 0x0000000a0500728c */ /* 0x000fe40008706670 */
[----:B------:R-:W-:Y:S02]  /*2960*/  UIMAD.WIDE.U32 UR10, UR5, UR8, URZ ;  /* 0x00000008050a72a5 */ /* 0x000fe4000f8e00ff */
[----:B------:R-:W-:Y:S01]  /*2970*/  UIADD3 UR12, UPT, UPT, -UR4, URZ, URZ ;  /* 0x000000ff040c7290 */ /* 0x000fe2000fffe1ff */
[----:B------:R-:W-:Y:S01]  /*2980*/  UMOV UR8, UR13 ;  /* 0x0000000d00087c82 */ /* 0x000fe20008000000 */
[----:B------:R-:W-:-:S02]  /*2990*/  UIADD3 UR10, UPT, UPT, -UR5, URZ, URZ ;  /* 0x000000ff050a7290 */ /* 0x000fc4000fffe1ff */
[----:B------:R-:W-:-:S03]  /*29a0*/  USHF.R.U32.HI UR8, URZ, UR9, UR8 ;  /* 0x00000009ff087299 */ /* 0x000fc60008011608 */
[----:B------:R-:W-:Y:S01]  /*29b0*/  @!UP0 UMOV UR7, UR11 ;  /* 0x0000000b00078c82 */ /* 0x000fe20008000000 */
[----:B------:R-:W-:Y:S02]  /*29c0*/  UIMAD UR12, UR18, UR12, UR38 ;  /* 0x0000000c120c72a4 */ /* 0x000fe4000f8e0226 */
[----:B------:R-:W-:Y:S02]  /*29d0*/  USEL UR8, UR4, UR8, !UP3 ;  /* 0x0000000804087287 */ /* 0x000fe4000d800000 */
[----:B------:R-:W-:Y:S02]  /*29e0*/  @!UP0 USHF.R.U32.HI UR7, URZ, UR9, UR7 ;  /* 0x00000009ff078299 */ /* 0x000fe40008011607 */
[----:B------:R-:W-:Y:S02]  /*29f0*/  UIADD3 UR9, UPT, UPT, -UR8, URZ, URZ ;  /* 0x000000ff08097290 */ /* 0x000fe4000fffe1ff */
[----:B------:R-:W-:Y:S02]  /*2a00*/  @!UP0 USEL UR7, UR5, UR7, !UP3 ;  /* 0x0000000705078287 */ /* 0x000fe4000d800000 */
[----:B------:R-:W-:-:S02]  /*2a10*/  UIMAD UR9, UR39, UR9, UR4 ;  /* 0x00000009270972a4 */ /* 0x000fc4000f8e0204 */
[----:B------:R-:W-:Y:S02]  /*2a20*/  @!UP0 UIADD3 UR8, UPT, UPT, UR8, -UR7, URZ ;  /* 0x8000000708088290 */ /* 0x000fe4000fffe0ff */
[----:B------:R-:W-:Y:S02]  /*2a30*/  @!UP0 UIMAD UR7, UR9, UR6, UR7 ;  /* 0x00000006090782a4 */ /* 0x000fe4000f8e0207 */
[----:B------:R-:W-:Y:S02]  /*2a40*/  @!UP0 UIMAD UR4, UR39, UR8, UR5 ;  /* 0x00000008270482a4 */ /* 0x000fe4000f8e0205 */
[----:B------:R-:W-:Y:S02]  /*2a50*/  UIMAD UR6, UR20, UR10, UR42 ;  /* 0x0000000a140672a4 */ /* 0x000fe4000f8e022a */
[----:B------:R-:W-:Y:S01]  /*2a60*/  UIMAD UR38, UR4, UR18, UR12 ;  /* 0x00000012042672a4 */ /* 0x000fe2000f8e020c */
[----:B------:R-:W-:Y:S02]  /*2a70*/  @!UP0 UMOV UR5, UR7 ;  /* 0x0000000700058c82 */ /* 0x000fe40008000000 */
[----:B------:R-:W-:-:S12]  /*2a80*/  UIMAD UR42, UR5, UR20, UR6 ;  /* 0x00000014052a72a4 */ /* 0x000fd8000f8e0206 */
.L_x_38:
[----:B------:R-:W1:Y:S02]  /*2a90*/  LDCU UR4, c[0x0][0xb30] ;  /* 0x00016600ff0477ac */ /* 0x000e640008000800 */
[----:B-1----:R-:W-:-:S09]  /*2aa0*/  UISETP.NE.AND UP0, UPT, UR4, 0x1, UPT ;  /* 0x000000010400788c */ /* 0x002fd2000bf05270 */
[----:B------:R-:W-:Y:S05]  /*2ab0*/  BRA.U UP0, `(.L_x_39) ;  /* 0x0000000100447547 */ /* 0x000fea000b800000 */
[----:B------:R-:W1:Y:S01]  /*2ac0*/  LDCU.128 UR8, c[0x0][0xb10] ;  /* 0x00016200ff0877ac */ /* 0x000e620008000c00 */
[----:B------:R-:W2:Y:S01]  /*2ad0*/  LDCU UR12, c[0x0][0xb0c] ;  /* 0x00016180ff0c77ac */ /* 0x000ea20008000800 */
[----:B------:R-:W3:Y:S01]  /*2ae0*/  LDCU UR13, c[0x0][0xb20] ;  /* 0x00016400ff0d77ac */ /* 0x000ee20008000800 */
[----:B-1----:R-:W-:Y:S02]  /*2af0*/  UIMAD.WIDE.U32 UR6, UR42, UR8, URZ ;  /* 0x000000082a0672a5 */ /* 0x002fe4000f8e00ff */
[----:B------:R-:W-:Y:S02]  /*2b00*/  UIMAD.WIDE.U32 UR4, UR38, UR11, URZ ;  /* 0x0000000b260472a5 */ /* 0x000fe4000f8e00ff */
[----:B--2---:R-:W-:Y:S02]  /*2b10*/  UISETP.NE.AND UP2, UPT, UR12, 0x1, UPT ;  /* 0x000000010c00788c */ /* 0x004fe4000bf45270 */
[----:B------:R-:W-:Y:S01]  /*2b20*/  UISETP.NE.AND UP0, UPT, UR10, 0x1, UPT ;  /* 0x000000010a00788c */ /* 0x000fe2000bf05270 */
[----:B------:R-:W-:-:S02]  /*2b30*/  UMOV UR6, UR7 ;  /* 0x0000000700067c82 */ /* 0x000fc40008000000 */
[----:B------:R-:W-:Y:S01]  /*2b40*/  UMOV UR4, UR5 ;  /* 0x0000000500047c82 */ /* 0x000fe20008000000 */
[----:B------:R-:W-:Y:S02]  /*2b50*/  USHF.R.U32.HI UR6, URZ, UR9, UR6 ;  /* 0x00000009ff067299 */ /* 0x000fe40008011606 */
[----:B---3--:R-:W-:Y:S02]  /*2b60*/  USHF.R.U32.HI UR4, URZ, UR13, UR4 ;  /* 0x0000000dff047299 */ /* 0x008fe40008011604 */
[----:B------:R-:W-:Y:S02]  /*2b70*/  USEL UR5, UR42, UR6, !UP2 ;  /* 0x000000062a057287 */ /* 0x000fe4000d000000 */
[----:B------:R-:W-:-:S04]  /*2b80*/  USEL UR4, UR38, UR4, !UP0 ;  /* 0x0000000426047287 */ /* 0x000fc8000c000000 */
[----:B------:R-:W-:Y:S02]  /*2b90*/  UIADD3 UR6, UPT, UPT, UR5, -UR4, URZ ;  /* 0x8000000405067290 */ /* 0x000fe4000fffe0ff */
[----:B------:R-:W-:Y:S02]  /*2ba0*/  UIADD3 UR4, UPT, UPT, -UR5, UR4, URZ ;  /* 0x0000000405047290 */ /* 0x000fe4000fffe1ff */
[----:B------:R-:W-:Y:S02]  /*2bb0*/  UIMAD UR38, UR6, UR10, UR38 ;  /* 0x0000000a062672a4 */ /* 0x000fe4000f8e0226 */
[----:B------:R-:W-:-:S12]  /*2bc0*/  UIMAD UR42, UR4, UR12, UR42 ;  /* 0x0000000c042a72a4 */ /* 0x000fd8000f8e022a */
.L_x_39:
[----:B------:R-:W-:Y:S01]  /*2bd0*/  R2UR UR5, R59 ;  /* 0x000000003b0572ca */ /* 0x000fe200000e0000 */
[----:B------:R-:W-:Y:S01]  /*2be0*/  UMOV UR27, UR34 ;  /* 0x00000022001b7c82 */ /* 0x000fe20008000000 */
[----:B------:R-:W-:Y:S02]  /*2bf0*/  R2UR UR4, R58 ;  /* 0x000000003a0472ca */ /* 0x000fe400000e0000 */
[----:B------:R-:W-:Y:S02]  /*2c00*/  PLOP3.LUT P1, PT, PT, PT, PT, 0x80, 0x8 ;  /* 0x000000000008781c */ /* 0x000fe40003f2f070 */
[----:B------:R-:W-:-:S07]  /*2c10*/  LOP3.LUT R2, R2, 0x1, RZ, 0x3c, !PT ;  /* 0x0000000102027812 */ /* 0x000fce00078e3cff */
[----:B------:R-:W-:Y:S02]  /*2c20*/  UIADD3 UR44, UPT, UPT, UR42, UR5, URZ ;  /* 0x000000052a2c7290 */ /* 0x000fe4000fffe0ff */
[----:B------:R-:W-:Y:S01]  /*2c30*/  UIADD3 UR20, UPT, UPT, UR38, UR4, URZ ;  /* 0x0000000426147290 */ /* 0x000fe2000fffe0ff */
[----:B------:R-:W-:Y:S11]  /*2c40*/  BRA.U UP1, `(.L_x_40) ;  /* 0xffffffed013c7547 */ /* 0x000ff6000b83ffff */
[----:B------:R-:W-:Y:S01]  /*2c50*/  UIADD3 UR25, UPT, UPT, UR25, 0x80, URZ ;  /* 0x0000008019197890 */ /* 0x000fe2000fffe0ff */
[----:B------:R-:W-:-:S03]  /*2c60*/  MOV R3, UR23 ;  /* 0x0000001700037c02 */ /* 0x000fc60008000f00 */
[----:B------:R-:W-:Y:S01]  /*2c70*/  ULEA UR4, UR26, UR25, 0x3 ;  /* 0x000000191a047291 */ /* 0x000fe2000f8e18ff */
[----:B------:R-:W-:-:S08]  /*2c80*/  SHF.L.U32 R3, R3, 0x1f, RZ ;  /* 0x0000001f03037819 */ /* 0x000fd000000006ff */
[----:B------:R-:W1:Y:S02]  /*2c90*/  SYNCS.PHASECHK.TRANS64.TRYWAIT P0, [UR4], R3 ;  /* 0x00000003ff0075a7 */ /* 0x000e640008001104 */
[----:B-1----:R-:W-:Y:S05]  /*2ca0*/  @!P0 BRA `(.L_x_41) ;  /* 0x0000005c00648947 */ /* 0x002fea0003800000 */
.L_x_144:
[----:B------:R-:W-:-:S04]  /*2cb0*/  UIADD3 UR4, UPT, UPT, UR26, 0x1, URZ ;  /* 0x000000011a047890 */ /* 0x000fc8000fffe0ff */
[----:B------:R-:W-:-:S04]  /*2cc0*/  UISETP.NE.AND UP0, UPT, UR4, 0x10, UPT ;  /* 0x000000100400788c */ /* 0x000fc8000bf05270 */
[----:B------:R-:W-:Y:S02]  /*2cd0*/  USEL UR5, URZ, 0x1, UP0 ;  /* 0x00000001ff057887 */ /* 0x000fe40008000000 */
[----:B------:R-:W-:Y:S02]  /*2ce0*/  USEL UR4, UR4, URZ, UP0 ;  /* 0x000000ff04047287 */ /* 0x000fe40008000000 */
[----:B------:R-:W-:Y:S02]  /*2cf0*/  ULOP3.LUT UR6, UR23, UR5, URZ, 0x3c, !UPT ;  /* 0x0000000517067292 */ /* 0x000fe4000f8e3cff */
[----:B------:R-:W-:-:S04]  /*2d00*/  ULEA UR5, UR4, UR25, 0x3 ;  /* 0x0000001904057291 */ /* 0x000fc8000f8e18ff */
[----:B-1----:R-:W-:-:S04]  /*2d10*/  MOV R3, UR6 ;  /* 0x0000000600037c02 */ /* 0x002fc80008000f00 */
[----:B------:R-:W-:-:S04]  /*2d20*/  SHF.L.U32 R3, R3, 0x1f, RZ ;  /* 0x0000001f03037819 */ /* 0x000fc800000006ff */
[----:B------:R-:W1:Y:S02]  /*2d30*/  SYNCS.PHASECHK.TRANS64.TRYWAIT P0, [UR5], R3 ;  /* 0x00000003ff0075a7 */ /* 0x000e640008001105 */
[----:B-1----:R-:W-:Y:S05]  /*2d40*/  @!P0 BRA `(.L_x_42) ;  /* 0x0000005c00548947 */ /* 0x002fea0003800000 */
.L_x_146:
        /* <DEDUP_REMOVED lines=10> */
.L_x_148:
        /* <DEDUP_REMOVED lines=10> */
.L_x_150:
        /* <DEDUP_REMOVED lines=10> */
.L_x_152:
        /* <DEDUP_REMOVED lines=10> */
.L_x_154:
        /* <DEDUP_REMOVED lines=10> */
.L_x_156:
        /* <DEDUP_REMOVED lines=10> */
.L_x_158:
        /* <DEDUP_REMOVED lines=10> */
.L_x_160:
        /* <DEDUP_REMOVED lines=10> */
.L_x_162:
        /* <DEDUP_REMOVED lines=10> */
.L_x_164:
        /* <DEDUP_REMOVED lines=10> */
.L_x_166:
        /* <DEDUP_REMOVED lines=10> */
.L_x_168:
        /* <DEDUP_REMOVED lines=10> */
.L_x_170:
        /* <DEDUP_REMOVED lines=10> */
.L_x_172:
[----:B------:R-:W-:-:S04]  /*3570*/  UIADD3 UR4, UPT, UPT, UR4, 0x1, URZ ;  /* 0x0000000104047890 */ /* 0x000fc8000fffe0ff */
[----:B------:R-:W-:-:S04]  /*3580*/  UISETP.NE.AND UP0, UPT, UR4, 0x10, UPT ;  /* 0x000000100400788c */ /* 0x000fc8000bf05270 */
[----:B------:R-:W-:Y:S02]  /*3590*/  USEL UR5, URZ, 0x1, UP0 ;  /* 0x00000001ff057887 */ /* 0x000fe40008000000 */
[----:B------:R-:W-:Y:S02]  /*35a0*/  USEL UR4, UR4, URZ, UP0 ;  /* 0x000000ff04047287 */ /* 0x000fe40008000000 */
[----:B------:R-:W-:Y:S02]  /*35b0*/  ULOP3.LUT UR5, UR6, UR5, URZ, 0x3c, !UPT ;  /* 0x0000000506057292 */ /* 0x000fe4000f8e3cff */
[----:B------:R-:W-:-:S04]  /*35c0*/  ULEA UR4, UR4, UR25, 0x3 ;  /* 0x0000001904047291 */ /* 0x000fc8000f8e18ff */
[----:B------:R-:W-:Y:S02]  /*35d0*/  IMAD.U32 R2, RZ, RZ, UR5 ;  /* 0x00000005ff027e24 */ /* 0x000fe4000f8e00ff */
[----:B-1----:R-:W-:-:S03]  /*35e0*/  MOV R0, UR4 ;  /* 0x0000000400007c02 */ /* 0x002fc60008000f00 */
[----:B------:R-:W-:-:S07]  /*35f0*/  SHF.L.U32 R3, R2, 0x1f, RZ ;  /* 0x0000001f02037819 */ /* 0x000fce00000006ff */
.L_x_56:
[----:B-1----:R1:W2:Y:S02]  /*3600*/  SYNCS.PHASECHK.TRANS64.TRYWAIT P0, [R0+URZ], R3 ;  /* 0x00000003000075a7 */ /* 0x0022a400080011ff */
[----:B--2---:R-:W-:Y:S05]  /*3610*/  @!P0 NANOSLEEP.SYNCS 0x989680 ;  /* 0x009896800000895d */ /* 0x004fea0003900000 */
[----:B------:R-:W2:Y:S02]  /*3620*/  @!P0 SYNCS.PHASECHK.TRANS64 P0, [R0+URZ], R3 ;  /* 0x00000003000085a7 */ /* 0x000ea400080010ff */
[----:B--2---:R-:W-:Y:S05]  /*3630*/  @P0 EXIT ;  /* 0x000000000000094d */ /* 0x004fea0003800000 */
[----:B------:R-:W-:Y:S05]  /*3640*/  BRA `(.L_x_56) ;  /* 0xfffffffc00ec7947 */ /* 0x000fea000383ffff */
.L_x_22:
[----:B------:R-:W2:Y:S02]  /*3650*/  S2UR UR4, SR_CgaCtaId ;  /* 0x00000000000479c3 */ /* 0x000ea40000008800 */
[----:B--2---:R-:W-:-:S04]  /*3660*/  UISETP.NE.AND UP0, UPT, UR4, URZ, UPT ;  /* 0x000000ff0400728c */ /* 0x004fc8000bf05270 */
[----:B------:R-:W-:-:S09]  /*3670*/  UISETP.NE.OR UP0, UPT, UR18, 0x1, UP0 ;  /* 0x000000011200788c */ /* 0x000fd20008705670 */
[----:B------:R-:W-:Y:S05]  /*3680*/  BRA.U UP0, `(.L_x_57) ;  /* 0x0000000100b47547 */ /* 0x000fea000b800000 */
[----:B------:R-:W2:Y:S01]  /*3690*/  S2UR UR5, SR_CgaCtaId ;  /* 0x00000000000579c3 */ /* 0x000ea20000008800 */
[----:B------:R-:W-:Y:S01]  /*36a0*/  UMOV UR4, 0x400 ;  /* 0x0000040000047882 */ /* 0x000fe20000000000 */
[----:B------:R-:W-:Y:S01]  /*36b0*/  HFMA2 R2, -RZ, RZ, 0, 5.9604644775390625e-08 ;  /* 0x00000001ff027431 */ /* 0x000fe200000001ff */
[----:B------:R-:W-:Y:S01]  /*36c0*/  ISETP.GE.U32.AND P0, PT, R3, 0x2, PT ;  /* 0x000000020300780c */ /* 0x000fe20003f06070 */
[----:B------:R-:W-:Y:S01]  /*36d0*/  IMAD.MOV.U32 R8, RZ, RZ, RZ ;  /* 0x000000ffff087224 */ /* 0x000fe200078e00ff */
[----:B--2---:R-:W-:-:S04]  /*36e0*/  ULEA UR4, UR5, UR4, 0x18 ;  /* 0x0000000405047291 */ /* 0x004fc8000f8ec0ff */
[----:B------:R-:W-:Y:S02]  /*36f0*/  UIADD3 UR5, UPT, UPT, UR4, 0x148, URZ ;  /* 0x0000014804057890 */ /* 0x000fe4000fffe0ff */
[----:B------:R-:W-:Y:S02]  /*3700*/  UIADD3 UR8, UPT, UPT, UR4, 0x140, URZ ;  /* 0x0000014004087890 */ /* 0x000fe4000fffe0ff */
[----:B------:R-:W-:-:S12]  /*3710*/  UPRMT UR5, URZ, 0x654, UR5 ;  /* 0x00000654ff057896 */ /* 0x000fd80008000005 */
.L_x_60:
[----:B------:R-:W-:Y:S01]  /*3720*/  SHF.L.U32 R7, R2, 0x1f, RZ ;  /* 0x0000001f02077819 */ /* 0x000fe200000006ff */
[----:B------:R-:W-:Y:S02]  /*3730*/  IMAD.U32 R4, RZ, RZ, UR8 ;  /* 0x00000008ff047e24 */ /* 0x000fe4000f8e00ff */
[----:B------:R-:W-:Y:S01]  /*3740*/  @!P0 IMAD.MOV.U32 R5, RZ, RZ, 0x10 ;  /* 0x00000010ff058424 */ /* 0x000fe200078e00ff */
[----:B------:R-:W2:Y:S02]  /*3750*/  SYNCS.PHASECHK.TRANS64.TRYWAIT P1, [UR4+0x148], R7 ;  /* 0x00014807ff0075a7 */ /* 0x000ea40008021104 */
[----:B------:R-:W-:-:S04]  /*3760*/  PRMT R9, R3, 0x654, R4 ;  /* 0x0000065403097816 */ /* 0x000fc80000000004 */
[----:B------:R-:W-:Y:S01]  /*3770*/  SEL R0, R9, R0, !P0 ;  /* 0x0000000009007207 */ /* 0x000fe20004000000 */
[----:B--2---:R-:W-:Y:S06]  /*3780*/  @!P1 BRA `(.L_x_58) ;  /* 0x0000005800149947 */ /* 0x004fec0003800000 */
.L_x_174:
[----:B------:R-:W-:Y:S01]  /*3790*/  UIADD3 UR6, UPT, UPT, UR4, 0x180, URZ ;  /* 0x0000018004067890 */ /* 0x000fe2000fffe0ff */
[----:B------:R3:W-:Y:S01]  /*37a0*/  @!P0 SYNCS.ARRIVE.TRANS64.RED RZ, [R0+URZ], R5 ;  /* 0x0000000500ff89a7 */ /* 0x0007e200080004ff */
[----:B------:R-:W-:Y:S01]  /*37b0*/  UIADD3 UR7, UPT, UPT, UR4, 0x140, URZ ;  /* 0x0000014004077890 */ /* 0x000fe2000fffe0ff */
[----:B------:R-:W-:-:S08]  /*37c0*/  LOP3.LUT R2, R2, 0x1, RZ, 0x3c, !PT ;  /* 0x0000000102027812 */ /* 0x000fd000078e3cff */
[----:B------:R-:W-:Y:S06]  /*37d0*/  UGETNEXTWORKID.BROADCAST [UR6], [UR7] ;  /* 0x00000000060073ca */ /* 0x000fec0008000100 */
[----:B---3--:R-:W-:-:S04]  /*37e0*/  SHF.L.U32 R5, R8, 0x1f, RZ ;  /* 0x0000001f08057819 */ /* 0x008fc800000006ff */
[----:B------:R-:W3:Y:S02]  /*37f0*/  SYNCS.PHASECHK.TRANS64.TRYWAIT P1, [UR4+0x140], R5 ;  /* 0x00014005ff0075a7 */ /* 0x000ee40008021104 */
[----:B---3--:R-:W-:Y:S05]  /*3800*/  @!P1 BRA `(.L_x_59) ;  /* 0x00000058000c9947 */ /* 0x008fea0003800000 */
.L_x_176:
[----:B--2---:R-:W2:Y:S01]  /*3810*/  LDS.128 R4, [UR4+0x180] ;  /* 0x00018004ff047984 */ /* 0x004ea20008000c00 */
[----:B------:R-:W-:Y:S01]  /*3820*/  LOP3.LUT R8, R8, 0x1, RZ, 0x3c, !PT ;  /* 0x0000000108087812 */ /* 0x000fe200078e3cff */
[----:B------:R-:W-:Y:S01]  /*3830*/  @!PT LDS RZ, [RZ] ;  /* 0x00000000fffff984 */ /* 0x000fe20000000800 */
[----:B------:R-:W-:Y:S01]  /*3840*/  @!PT LDS RZ, [RZ] ;  /* 0x00000000fffff984 */ /* 0x000fe20000000800 */
[----:B------:R-:W-:Y:S01]  /*3850*/  @!PT LDS RZ, [RZ] ;  /* 0x00000000fffff984 */ /* 0x000fe20000000800 */
[----:B------:R-:W-:Y:S01]  /*3860*/  @!PT LDS RZ, [RZ] ;  /* 0x00000000fffff984 */ /* 0x000fe20000000800 */
[----:B------:R3:W-:Y:S06]  /*3870*/  MEMBAR.ALL.CTA ;  /* 0x0000000000007992 */ /* 0x0007ec0000008000 */
[----:B---3--:R-:W3:Y:S02]  /*3880*/  FENCE.VIEW.ASYNC.S ;  /* 0x00000000000073c6 */ /* 0x008ee40000000000 */
[----:B---3--:R-:W-:Y:S01]  /*3890*/  SYNCS.ARRIVE.TRANS64.RED.A1T0 RZ, [UR5], RZ ;  /* 0x000000ffffff79a7 */ /* 0x008fe20008100405 */
[----:B--2---:R-:W-:-:S13]  /*38a0*/  LOP3.LUT P1, RZ, R6, 0x1, RZ, 0xc0, !PT ;  /* 0x0000000106ff7812 */ /* 0x004fda000782c0ff */
[----:B------:R-:W-:Y:S05]  /*38b0*/  @P1 BRA `(.L_x_60) ;  /* 0xfffffffc00981947 */ /* 0x000fea000383ffff */
[----:B------:R-:W-:-:S04]  /*38c0*/  SHF.L.U32 R0, R2, 0x1f, RZ ;  /* 0x0000001f02007819 */ /* 0x000fc800000006ff */
[----:B------:R-:W2:Y:S02]  /*38d0*/  SYNCS.PHASECHK.TRANS64 P0, [UR4+0x148], R0 ;  /* 0x00014800ff0075a7 */ /* 0x000ea40008001004 */
[----:B-12---:R-:W-:Y:S05]  /*38e0*/  @P0 EXIT ;  /* 0x000000000000094d */ /* 0x006fea0003800000 */
[----:B------:R-:W-:-:S07]  /*38f0*/  MOV R0, UR4 ;  /* 0x0000000400007c02 */ /* 0x000fce0008000f00 */
.L_x_61:
[----:B-1----:R-:W-:-:S04]  /*3900*/  SHF.L.U32 R3, R2, 0x1f, RZ ;  /* 0x0000001f02037819 */ /* 0x002fc800000006ff */
[----:B------:R1:W2:Y:S03]  /*3910*/  SYNCS.PHASECHK.TRANS64.TRYWAIT P0, [R0+URZ+0x148], R3 ;  /* 0x00014803000075a7 */ /* 0x0002a600080011ff */
[----:B--2---:R-:W-:Y:S05]  /*3920*/  @!P0 NANOSLEEP.SYNCS 0x989680 ;  /* 0x009896800000895d */ /* 0x004fea0003900000 */
[----:B------:R-:W2:Y:S02]  /*3930*/  @!P0 SYNCS.PHASECHK.TRANS64 P0, [R0+URZ+0x148], R3 ;  /* 0x00014803000085a7 */ /* 0x000ea400080010ff */
[----:B--2---:R-:W-:Y:S05]  /*3940*/  @P0 EXIT ;  /* 0x000000000000094d */ /* 0x004fea0003800000 */
[----:B------:R-:W-:Y:S05]  /*3950*/  BRA `(.L_x_61) ;  /* 0xfffffffc00e87947 */ /* 0x000fea000383ffff */
.L_x_57:
[----:B------:R-:W-:Y:S05]  /*3960*/  BRA.U UP4, `(.L_x_62) ;  /* 0x0000001104a47547 */ /* 0x000fea000b800000 */
[----:B------:R-:W2:Y:S01]  /*3970*/  S2UR UR4, SR_CgaCtaId ;  /* 0x00000000000479c3 */ /* 0x000ea20000008800 */
[----:B------:R-:W-:Y:S01]  /*3980*/  UMOV UR5, 0x40 ;  /* 0x0000004000057882 */ /* 0x000fe20000000000 */
[----:B------:R-:W-:Y:S01]  /*3990*/  NOP ;  /* 0x0000000000007918 */ /* 0x000fe20000000000 */
[----:B------:R-:W-:Y:S01]  /*39a0*/  UMOV UR6, 0x400 ;  /* 0x0000040000067882 */ /* 0x000fe20000000000 */
[----:B--2---:R-:W-:Y:S02]  /*39b0*/  ULEA UR5, UR4, UR5, 0x18 ;  /* 0x0000000504057291 */ /* 0x004fe4000f8ec0ff */
[----:B------:R-:W-:-:S07]  /*39c0*/  ULEA UR6, UR4, UR6, 0x18 ;  /* 0x0000000604067291 */ /* 0x000fce000f8ec0ff */
[----:B------:R-:W2:Y:S02]  /*39d0*/  LDS.U8 R3, [UR5+0x1c] ;  /* 0x00001c05ff037984 */ /* 0x000ea40008000000 */
[----:B--2---:R-:W-:-:S13]  /*39e0*/  ISETP.NE.AND P0, PT, R3, RZ, PT ;  /* 0x000000ff0300720c */ /* 0x004fda0003f05270 */
[----:B------:R-:W-:Y:S05]  /*39f0*/  @P0 BRA `(.L_x_63) ;  /* 0x0000000400080947 */ /* 0x000fea0003800000 */
[----:B------:R-:W-:Y:S02]  /*3a00*/  UISETP.NE.U32.AND UP1, UPT, UR38, 0x1, UPT ;  /* 0x000000012600788c */ /* 0x000fe4000bf25070 */
[----:B------:R-:W-:-:S07]  /*3a10*/  UIADD3 UR7, UPT, UPT, UR5, 0x8, URZ ;  /* 0x0000000805077890 */ /* 0x000fce000fffe0ff */
[----:B------:R-:W-:Y:S05]  /*3a20*/  BRA.U !UP1, `(.L_x_64) ;  /* 0x00000001099c7547 */ /* 0x000fea000b800000 */
[----:B------:R-:W-:Y:S01]  /*3a30*/  ELECT P0, URZ, PT ;  /* 0x0000000000ff782f */ /* 0x000fe20003800000 */
[----:B------:R-:W-:-:S12]  /*3a40*/  BSSY B0, `(.L_x_64) ;  /* 0x0000025000007945 */ /* 0x000fd80003800000 */
[----:B------:R-:W-:Y:S05]  /*3a50*/  @!P0 BRA `(.L_x_65) ;  /* 0x00000000008c8947 */ /* 0x000fea0003800000 */
[----:B------:R-:W-:-:S05]  /*3a60*/  UMOV UR4, 0x10 ;  /* 0x0000001000047882 */ /* 0x000fca0000000000 */
[----:B------:R-:W-:Y:S04]  /*3a70*/  DEPBAR.LE SB2, 0x36 ;  /* 0x0000ad800000791a */ /* 0x000fe80000000000 */
[----:B------:R-:W2:Y:S02]  /*3a80*/  UTCATOMSWS.2CTA.FIND_AND_SET.ALIGN UP0, UR4, UR4 ;  /* 0x00000004000475e3 */ /* 0x000ea40008200800 */
[----:B--2---:R-:W-:Y:S01]  /*3a90*/  MOV R10, UR4 ;  /* 0x00000004000a7c02 */ /* 0x004fe20008000f00 */
[----:B------:R-:W-:Y:S06]  /*3aa0*/  BRA.U UP0, `(.L_x_66) ;  /* 0x0000000100187547 */ /* 0x000fec000b800000 */
.L_x_67:
[----:B------:R-:W-:Y:S05]  /*3ab0*/  NANOSLEEP 0x64 ;  /* 0x000000640000795d */ /* 0x000fea0003800000 */
[----:B------:R-:W-:-:S05]  /*3ac0*/  UMOV UR4, 0x10 ;  /* 0x0000001000047882 */ /* 0x000fca0000000000 */
[----:B------:R-:W-:Y:S04]  /*3ad0*/  DEPBAR.LE SB2, 0x36 ;  /* 0x0000ad800000791a */ /* 0x000fe80000000000 */
[----:B------:R-:W2:Y:S02]  /*3ae0*/  UTCATOMSWS.2CTA.FIND_AND_SET.ALIGN UP0, UR4, UR4 ;  /* 0x00000004000475e3 */ /* 0x000ea40008200800 */
[----:B--2---:R-:W-:Y:S01]  /*3af0*/  MOV R10, UR4 ;  /* 0x00000004000a7c02 */ /* 0x004fe20008000f00 */
[----:B------:R-:W-:Y:S05]  /*3b00*/  BRA.U !UP0, `(.L_x_67) ;  /* 0xfffffffd08e87547 */ /* 0x000fea000b83ffff */
.L_x_66:
[----:B------:R-:W2:Y:S01]  /*3b10*/  LDS R6, [UR5+0x10] ;  /* 0x00001005ff067984 */ /* 0x000ea20008000800 */
[----:B------:R-:W-:Y:S01]  /*3b20*/  IMAD.U32 R3, RZ, RZ, UR6 ;  /* 0x00000006ff037e24 */ /* 0x000fe2000f8e00ff */
[----:B------:R-:W-:-:S03]  /*3b30*/  MOV R4, UR37 ;  /* 0x0000002500047c02 */ /* 0x000fc60008000f00 */
[----:B------:R-:W-:Y:S01]  /*3b40*/  VIADD R3, R3, 0x190 ;  /* 0x0000019003037836 */ /* 0x000fe20000000000 */
[----:B--2---:R-:W-:-:S04]  /*3b50*/  SHF.L.U32 R6, R6, 0x1f, RZ ;  /* 0x0000001f06067819 */ /* 0x004fc800000006ff */
[----:B------:R-:W2:Y:S02]  /*3b60*/  SYNCS.PHASECHK.TRANS64.TRYWAIT P0, [UR5+0x8], R6 ;  /* 0x00000806ff0075a7 */ /* 0x000ea40008001105 */
[----:B--2---:R-:W-:Y:S05]  /*3b70*/  @P0 BRA `(.L_x_68) ;  /* 0x0000000000080947 */ /* 0x004fea0003800000 */
[----:B------:R-:W2:Y:S02]  /*3b80*/  SYNCS.PHASECHK.TRANS64.TRYWAIT P0, [UR5+0x8], R6 ;  /* 0x00000806ff0075a7 */ /* 0x000ea40008001105 */
[----:B--2---:R-:W-:Y:S05]  /*3b90*/  @!P0 BRA `(.L_x_69) ;  /* 0x0000005400408947 */ /* 0x004fea0003800000 */
.L_x_68:
[----:B------:R-:W-:Y:S01]  /*3ba0*/  PRMT R4, R4, 0x654, R3 ;  /* 0x0000065404047816 */ /* 0x000fe20000000003 */
[----:B------:R-:W-:Y:S01]  /*3bb0*/  HFMA2 R3, -RZ, RZ, 0, 5.9604644775390625e-08 ;  /* 0x00000001ff037431 */ /* 0x000fe200000001ff */
[----:B------:R-:W-:Y:S01]  /*3bc0*/  UPRMT UR4, UR37, 0x654, UR7 ;  /* 0x0000065425047896 */ /* 0x000fe20008000007 */
[----:B------:R-:W-:Y:S02]  /*3bd0*/  IMAD.MOV.U32 R7, RZ, RZ, 0xffff ;  /* 0x0000ffffff077424 */ /* 0x000fe400078e00ff */
[----:B--2---:R-:W-:Y:S02]  /*3be0*/  IMAD.MOV.U32 R6, RZ, RZ, 0x4 ;  /* 0x00000004ff067424 */ /* 0x004fe400078e00ff */
[----:B------:R-:W-:Y:S01]  /*3bf0*/  IMAD.SHL.U32 R9, R10, 0x20, RZ ;  /* 0x000000200a097824 */ /* 0x000fe200078e00ff */
[----:B------:R-:W-:Y:S02]  /*3c00*/  MOV R5, UR4 ;  /* 0x0000000400057c02 */ /* 0x000fe40008000f00 */
[-C--:B------:R-:W-:Y:S01]  /*3c10*/  SHF.L.U32 R8, R7, R10.reuse, RZ ;  /* 0x0000000a07087219 */ /* 0x080fe200000006ff */
[----:B------:R2:W-:Y:S01]  /*3c20*/  SYNCS.ARRIVE.TRANS64.RED RZ, [UR4], R6 ;  /* 0x00000006ffff79a7 */ /* 0x0005e20008000404 */
[----:B------:R-:W-:Y:S01]  /*3c30*/  SHF.L.U32 R7, R3, R10, RZ ;  /* 0x0000000a03077219 */ /* 0x000fe200000006ff */
[----:B------:R2:W-:Y:S04]  /*3c40*/  STS [UR6+0x190], R9 ;  /* 0x00019009ff007988 */ /* 0x0005e80008000806 */
[----:B------:R2:W-:Y:S04]  /*3c50*/  STAS [R4.64], R10 ;  /* 0x0000000a04007dbd */ /* 0x0005e8000c0008ff */
[----:B------:R2:W-:Y:S04]  /*3c60*/  ATOMS.OR RZ, [UR5+0x14], R8 ;  /* 0x00001408ffff798c */ /* 0x0005e8000b000005 */
[----:B------:R2:W-:Y:S04]  /*3c70*/  ATOMS.OR RZ, [UR5+0x18], R7 ;  /* 0x00001807ffff798c */ /* 0x0005e8000b000005 */
[----:B------:R2:W-:Y:S02]  /*3c80*/  ATOMS.XOR RZ, [UR5+0x10], R3 ;  /* 0x00001003ffff798c */ /* 0x0005e4000b800005 */
.L_x_65:
[----:B-1----:R-:W-:Y:S05]  /*3c90*/  BSYNC B0 ;  /* 0x0000000000007941 */ /* 0x002fea0003800000 */
.L_x_64:
[----:B------:R-:W-:Y:S05]  /*3ca0*/  BRA.U UP1, `(.L_x_70) ;  /* 0x00000001016c7547 */ /* 0x000fea000b800000 */
[----:B------:R-:W-:-:S03]  /*3cb0*/  UMOV UR4, 0xffffffff ;  /* 0xffffffff00047882 */ /* 0x000fc60000000000 */
[----:B------:R-:W-:Y:S05]  /*3cc0*/  BRA.DIV UR4, `(.L_x_71) ;  /* 0x00000056040c7947 */ /* 0x000fea000b800000 */
[----:B------:R-:W-:-:S13]  /*3cd0*/  ELECT P6, URZ, PT ;  /* 0x0000000000ff782f */ /* 0x000fda00038c0000 */
.L_x_179:
[----:B------:R-:W-:Y:S05]  /*3ce0*/  @!P6 BRA `(.L_x_70) ;  /* 0x00000000005ce947 */ /* 0x000fea0003800000 */
[----:B--2---:R-:W2:Y:S02]  /*3cf0*/  LDS R4, [UR5+0x10] ;  /* 0x00001005ff047984 */ /* 0x004ea40008000800 */
[----:B--2---:R-:W-:-:S04]  /*3d00*/  SHF.L.U32 R4, R4, 0x1f, RZ ;  /* 0x0000001f04047819 */ /* 0x004fc800000006ff */
[----:B------:R-:W2:Y:S02]  /*3d10*/  SYNCS.PHASECHK.TRANS64.TRYWAIT P0, [UR5+0x8], R4 ;  /* 0x00000804ff0075a7 */ /* 0x000ea40008001105 */
[----:B--2---:R-:W-:Y:S05]  /*3d20*/  @P0 BRA `(.L_x_72) ;  /* 0x0000000000080947 */ /* 0x004fea0003800000 */
[----:B------:R-:W2:Y:S02]  /*3d30*/  SYNCS.PHASECHK.TRANS64.TRYWAIT P0, [UR5+0x8], R4 ;  /* 0x00000804ff0075a7 */ /* 0x000ea40008001105 */
[----:B--2---:R-:W-:Y:S05]  /*3d40*/  @!P0 BRA `(.L_x_73) ;  /* 0x00000054000c8947 */ /* 0x004fea0003800000 */
.L_x_72:
[----:B------:R-:W3:Y:S01]  /*3d50*/  LDS R6, [UR6+0x190] ;  /* 0x00019006ff067984 */ /* 0x000ee20008000800 */
[----:B--2---:R-:W-:Y:S02]  /*3d60*/  HFMA2 R3, -RZ, RZ, 0, 5.9604644775390625e-08 ;  /* 0x00000001ff037431 */ /* 0x004fe400000001ff */
[----:B------:R-:W-:Y:S01]  /*3d70*/  IMAD.MOV.U32 R4, RZ, RZ, 0xffff ;  /* 0x0000ffffff047424 */ /* 0x000fe200078e00ff */
[----:B------:R-:W-:Y:S01]  /*3d80*/  UPRMT UR4, UR37, 0x654, UR7 ;  /* 0x0000065425047896 */ /* 0x000fe20008000007 */
[----:B---3--:R-:W-:-:S03]  /*3d90*/  IMAD.SHL.U32 R5, R6, 0x20, RZ ;  /* 0x0000002006057824 */ /* 0x008fc600078e00ff */
[-C--:B------:R-:W-:Y:S02]  /*3da0*/  SHF.L.U32 R4, R4, R6.reuse, RZ ;  /* 0x0000000604047219 */ /* 0x080fe400000006ff */
[----:B------:R-:W-:Y:S01]  /*3db0*/  SHF.L.U32 R6, R3, R6, RZ ;  /* 0x0000000603067219 */ /* 0x000fe200000006ff */
[----:B------:R3:W-:Y:S04]  /*3dc0*/  STS [UR6+0x190], R5 ;  /* 0x00019005ff007988 */ /* 0x0007e80008000806 */
[----:B------:R3:W-:Y:S04]  /*3dd0*/  ATOMS.OR RZ, [UR5+0x14], R4 ;  /* 0x00001404ffff798c */ /* 0x0007e8000b000005 */
[----:B------:R3:W-:Y:S01]  /*3de0*/  ATOMS.OR RZ, [UR5+0x18], R6 ;  /* 0x00001806ffff798c */ /* 0x0007e2000b000005 */
[----:B------:R-:W-:Y:S03]  /*3df0*/  SYNCS.ARRIVE.TRANS64.RED.A1T0 RZ, [UR4], RZ ;  /* 0x000000ffffff79a7 */ /* 0x000fe60008100404 */
[----:B------:R3:W-:Y:S01]  /*3e00*/  ATOMS.XOR RZ, [UR5+0x10], R3 ;  /* 0x00001003ffff798c */ /* 0x0007e2000b800005 */
[----:B------:R-:W-:Y:S05]  /*3e10*/  BRA `(.L_x_70) ;  /* 0x0000000000107947 */ /* 0x000fea0003800000 */
.L_x_63:
[----:B------:R-:W-:Y:S02]  /*3e20*/  MOV R3, 0xffffffff ;  /* 0xffffffff00037802 */ /* 0x000fe40000000f00 */
[----:B------:R-:W-:-:S03]  /*3e30*/  MOV R4, 0x3e60 ;  /* 0x00003e6000047802 */ /* 0x000fc60000000f00 */
[----:B------:R2:W-:Y:S04]  /*3e40*/  STS [UR6+0x190], R3 ;  /* 0x00019003ff007988 */ /* 0x0005e80008000806 */
[----:B-12--5:R-:W-:Y:S05]  /*3e50*/  CALL.REL.NOINC `($__internal_1_$__cuda_sm10x_tcgen05_guardrail_trap_phase_invalid_during_alloc) ;  /* 0x0000005800487944 */ /* 0x026fea0003c00000 */
.L_x_70:
[----:B------:R-:W-:Y:S05]  /*3e60*/  WARPSYNC.ALL ;  /* 0x0000000000007948 */ /* 0x000fea0003800000 */
[----:B------:R-:W4:Y:S01]  /*3e70*/  S2UR UR20, SR_CgaCtaId ;  /* 0x00000000001479c3 */ /* 0x000f220000008800 */
[----:B------:R-:W-:Y:S01]  /*3e80*/  UMOV UR4, 0x400 ;  /* 0x0000040000047882 */ /* 0x000fe20000000000 */
[----:B------:R-:W-:-:S06]  /*3e90*/  NOP ;  /* 0x0000000000007918 */ /* 0x000fcc0000000000 */
[----:B------:R-:W-:Y:S06]  /*3ea0*/  BAR.ARV 0x6, 0xa0 ;  /* 0x0182800000007b1d */ /* 0x000fec0000002000 */
[----:B------:R-:W1:Y:S01]  /*3eb0*/  LDCU.64 UR6, c[0x0][0x388] ;  /* 0x00007100ff0677ac */ /* 0x000e620008000a00 */
[----:B------:R-:W-:Y:S01]  /*3ec0*/  LOP3.LUT R2, R2, 0xffff, RZ, 0xc0, !PT ;  /* 0x0000ffff02027812 */ /* 0x000fe200078ec0ff */
[----:B--2---:R-:W-:Y:S01]  /*3ed0*/  IMAD.MOV.U32 R8, RZ, RZ, 0x1 ;  /* 0x00000001ff087424 */ /* 0x004fe200078e00ff */
[----:B------:R-:W-:Y:S01]  /*3ee0*/  LOP3.LUT R0, R0, 0xffff, RZ, 0xc0, !PT ;  /* 0x0000ffff00007812 */ /* 0x000fe200078ec0ff */
[----:B------:R-:W-:Y:S01]  /*3ef0*/  UMOV UR24, URZ ;  /* 0x000000ff00187c82 */ /* 0x000fe20008000000 */
[----:B------:R-:W-:Y:S01]  /*3f00*/  R2UR UR21, R2 ;  /* 0x00000000021572ca */ /* 0x000fe200000e0000 */
[----:B------:R-:W-:Y:S01]  /*3f10*/  IMAD.MOV.U32 R2, RZ, RZ, RZ ;  /* 0x000000ffff027224 */ /* 0x000fe200078e00ff */
[----:B------:R-:W-:Y:S01]  /*3f20*/  R2UR UR35, R0 ;  /* 0x00000000002372ca */ /* 0x000fe200000e0000 */
[----:B------:R-:W-:Y:S01]  /*3f30*/  IMAD.MOV.U32 R0, RZ, RZ, RZ ;  /* 0x000000ffff007224 */ /* 0x000fe200078e00ff */
[----:B------:R-:W-:Y:S01]  /*3f40*/  UMOV UR19, URZ ;  /* 0x000000ff00137c82 */ /* 0x000fe20008000000 */
[----:B----4-:R-:W-:-:S02]  /*3f50*/  ULEA UR20, UR20, UR4, 0x18 ;  /* 0x0000000414147291 */ /* 0x010fc4000f8ec0ff */
[----:B------:R-:W-:Y:S02]  /*3f60*/  UISETP.NE.AND UP3, UPT, UR38, URZ, UPT ;  /* 0x000000ff2600728c */ /* 0x000fe4000bf65270 */
[----:B------:R-:W-:Y:S01]  /*3f70*/  UIADD3 UR34, UPT, UPT, UR20, 0x148, URZ ;  /* 0x0000014814227890 */ /* 0x000fe2000fffe0ff */
[----:B------:R-:W-:Y:S01]  /*3f80*/  UMOV UR32, 0x0 ;  /* 0x0000000000207882 */ /* 0x000fe20000000000 */
[----:B------:R-:W-:Y:S01]  /*3f90*/  UMOV UR33, 0x8100910 ;  /* 0x0810091000217882 */ /* 0x000fe20000000000 */
[----:B-1----:R-:W-:Y:S02]  /*3fa0*/  UIADD3 UR4, UPT, UPT, UR6, 0x1f, URZ ;  /* 0x0000001f06047890 */ /* 0x002fe4000fffe0ff */
[----:B---3--:R-:W1:Y:S01]  /*3fb0*/  LDS R3, [UR20+0x190] ;  /* 0x00019014ff037984 */ /* 0x008e620008000800 */
[----:B------:R-:W2:Y:S01]  /*3fc0*/  LDCU UR6, c[0x0][0x390] ;  /* 0x00007200ff0677ac */ /* 0x000ea20008000800 */
[----:B------:R-:W-:Y:S02]  /*3fd0*/  USHF.R.S32.HI UR5, URZ, 0x1f, UR4 ;  /* 0x0000001fff057899 */ /* 0x000fe40008011404 */
[----:B------:R-:W-:-:S02]  /*3fe0*/  UPRMT UR34, URZ, 0x654, UR34 ;  /* 0x00000654ff227896 */ /* 0x000fc40008000022 */
[----:B------:R-:W-:Y:S02]  /*3ff0*/  ULEA.HI UR4, UR5, UR4, URZ, 0x5 ;  /* 0x0000000405047291 */ /* 0x000fe4000f8f28ff */
[----:B------:R-:W-:Y:S02]  /*4000*/  UIADD3 UR5, UPT, UPT, UR20, 0x6400, URZ ;  /* 0x0000640014057890 */ /* 0x000fe4000fffe0ff */
[----:B------:R-:W-:Y:S02]  /*4010*/  USHF.R.S32.HI UR4, URZ, 0x5, UR4 ;  /* 0x00000005ff047899 */ /* 0x000fe40008011404 */
[----:B------:R-:W-:Y:S02]  /*4020*/  USHF.R.U32.HI UR5, URZ, 0x4, UR5 ;  /* 0x00000004ff057899 */ /* 0x000fe40008011605 */
[----:B------:R-:W-:Y:S02]  /*4030*/  UIMAD UR7, UR4, UR7, URZ ;  /* 0x00000007040772a4 */ /* 0x000fe4000f8e02ff */
[----:B------:R-:W-:-:S02]  /*4040*/  UIADD3 UR4, UPT, UPT, UR20, 0x26400, URZ ;  /* 0x0002640014047890 */ /* 0x000fc4000fffe0ff */
[----:B------:R-:W-:Y:S02]  /*4050*/  ULOP3.LUT UR5, UR5, 0x3fff, URZ, 0xc0, !UPT ;  /* 0x00003fff05057892 */ /* 0x000fe4000f8ec0ff */
[----:B------:R-:W-:Y:S02]  /*4060*/  USHF.R.U32.HI UR4, URZ, 0x4, UR4 ;  /* 0x00000004ff047899 */ /* 0x000fe40008011604 */
[----:B------:R-:W-:Y:S02]  /*4070*/  ULOP3.LUT UR22, UR5, 0x10000, URZ, 0xfc, !UPT ;  /* 0x0001000005167892 */ /* 0x000fe4000f8efcff */
[----:B------:R-:W-:Y:S02]  /*4080*/  ULOP3.LUT UR23, UR4, 0x3fff, URZ, 0xc0, !UPT ;  /* 0x00003fff04177892 */ /* 0x000fe4000f8ec0ff */
[----:B--2---:R-:W-:Y:S02]  /*4090*/  UIMAD UR4, UR7, UR6, URZ ;  /* 0x00000006070472a4 */ /* 0x004fe4000f8e02ff */
[----:B------:R-:W-:-:S02]  /*40a0*/  ULOP3.LUT UR23, UR23, 0x10000, URZ, 0xfc, !UPT ;  /* 0x0001000017177892 */ /* 0x000fc4000f8efcff */
[----:B------:R-:W-:Y:S02]  /*40b0*/  UIADD3 UR36, UPT, UPT, UR4, -0x1, URZ ;  /* 0xffffffff04247890 */ /* 0x000fe4000fffe0ff */
[----:B------:R-:W-:Y:S01]  /*40c0*/  UISETP.GE.AND UP4, UPT, UR4, 0x1, UPT ;  /* 0x000000010400788c */ /* 0x000fe2000bf86270 */
[----:B------:R-:W-:Y:S01]  /*40d0*/  UMOV UR30, 0x0 ;  /* 0x00000000001e7882 */ /* 0x000fe20000000000 */
[----:B------:R-:W-:Y:S01]  /*40e0*/  UMOV UR31, 0x8100910 ;  /* 0x08100910001f7882 */ /* 0x000fe20000000000 */
[----:B------:R-:W-:Y:S01]  /*40f0*/  UMOV UR28, 0x0 ;  /* 0x00000000001c7882 */ /* 0x000fe20000000000 */
[C---:B-1----:R-:W-:Y:S01]  /*4100*/  VIADD R5, R3.reuse, 0x20 ;  /* 0x0000002003057836 */ /* 0x042fe20000000000 */
[----:B------:R-:W-:Y:S01]  /*4110*/  LOP3.LUT R4, R3, 0xffff, RZ, 0xc0, !PT ;  /* 0x0000ffff03047812 */ /* 0x000fe200078ec0ff */
[----:B------:R-:W-:Y:S01]  /*4120*/  UMOV UR29, 0x8100910 ;  /* 0x08100910001d7882 */ /* 0x000fe20000000000 */
[----:B------:R-:W-:Y:S01]  /*4130*/  UMOV UR26, 0x0 ;  /* 0x00000000001a7882 */ /* 0x000fe20000000000 */
[----:B------:R-:W-:Y:S01]  /*4140*/  UMOV UR27, 0x8100910 ;  /* 0x08100910001b7882 */ /* 0x000fe20000000000 */
[----:B------:R-:W-:-:S05]  /*4150*/  LOP3.LUT R5, R5, 0xffff, RZ, 0xc0, !PT ;  /* 0x0000ffff05057812 */ /* 0x000fca00078ec0ff */
[----:B------:R1:W-:Y:S02]  /*4160*/  STL.64 [R1], R4 ;  /* 0x0000000401007387 */ /* 0x0003e40000100a00 */
.L_x_82:
[----:B-1----:R-:W-:-:S04]  /*4170*/  SHF.L.U32 R5, R2, 0x1f, RZ ;  /* 0x0000001f02057819 */ /* 0x002fc800000006ff */
[----:B------:R-:W1:Y:S02]  /*4180*/  SYNCS.PHASECHK.TRANS64.TRYWAIT P0, [UR20+0x140], R5 ;  /* 0x00014005ff0075a7 */ /* 0x000e640008001114 */
[----:B-1-34-:R-:W-:Y:S05]  /*4190*/  @!P0 BRA `(.L_x_74) ;  /* 0x0000005000108947 */ /* 0x01afea0003800000 */
.L_x_181:
[----:B-1----:R-:W1:Y:S01]  /*41a0*/  LDS.128 R4, [UR20+0x180] ;  /* 0x00018014ff047984 */ /* 0x002e620008000c00 */
[----:B------:R-:W-:Y:S01]  /*41b0*/  ULEA UR25, UR24, UR20, 0x3 ;  /* 0x0000001418197291 */ /* 0x000fe2000f8e18ff */
[----:B------:R-:W-:Y:S01]  /*41c0*/  @!PT LDS RZ, [RZ] ;  /* 0x00000000fffff984 */ /* 0x000fe20000000800 */
[----:B------:R-:W-:Y:S01]  /*41d0*/  @!PT LDS RZ, [RZ] ;  /* 0x00000000fffff984 */ /* 0x000fe20000000800 */
[----:B------:R-:W-:Y:S01]  /*41e0*/  @!PT LDS RZ, [RZ] ;  /* 0x00000000fffff984 */ /* 0x000fe20000000800 */
[----:B------:R-:W-:Y:S01]  /*41f0*/  @!PT LDS RZ, [RZ] ;  /* 0x00000000fffff984 */ /* 0x000fe20000000800 */
[----:B------:R2:W-:Y:S06]  /*4200*/  MEMBAR.ALL.CTA ;  /* 0x0000000000007992 */ /* 0x0005ec0000008000 */
[----:B--2---:R-:W2:Y:S02]  /*4210*/  FENCE.VIEW.ASYNC.S ;  /* 0x00000000000073c6 */ /* 0x004ea40000000000 */
[----:B--2---:R-:W-:Y:S01]  /*4220*/  SYNCS.ARRIVE.TRANS64.RED.A1T0 RZ, [UR34], RZ ;  /* 0x000000ffffff79a7 */ /* 0x004fe20008100422 */
[----:B-1----:R-:W-:Y:S01]  /*4230*/  LOP3.LUT P3, RZ, R6, 0x1, RZ, 0xc0, !PT ;  /* 0x0000000106ff7812 */ /* 0x002fe2000786c0ff */
[----:B------:R-:W-:-:S12]  /*4240*/  BRA.U UP3, `(.L_x_75) ;  /* 0x00000001030c7547 */ /* 0x000fd8000b800000 */
[----:B------:R-:W-:-:S04]  /*4250*/  SHF.L.U32 R5, R8, 0x1f, RZ ;  /* 0x0000001f08057819 */ /* 0x000fc800000006ff */
[----:B------:R-:W1:Y:S02]  /*4260*/  SYNCS.PHASECHK.TRANS64.TRYWAIT P0, [UR25+0x160], R5 ;  /* 0x00016005ff0075a7 */ /* 0x000e640008001119 */
[----:B-1----:R-:W-:Y:S05]  /*4270*/  @!P0 BRA `(.L_x_76) ;  /* 0x0000004c00f08947 */ /* 0x002fea0003800000 */
.L_x_75:
[----:B------:R-:W-:Y:S05]  /*4280*/  BRA.U UP3, `(.L_x_77) ;  /* 0x0000000503047547 */ /* 0x000fea000b800000 */
[----:B------:R-:W-:Y:S05]  /*4290*/  BRA.U !UP4, `(.L_x_78) ;  /* 0x000000010cf47547 */ /* 0x000fea000b800000 */
[----:B------:R-:W-:Y:S01]  /*42a0*/  ULEA UR4, UR24, UR43, 0x2 ;  /* 0x0000002b18047291 */ /* 0x000fe2000f8e10ff */
[----:B-1----:R-:W-:-:S08]  /*42b0*/  SHF.L.U32 R4, R0, 0x1f, RZ ;  /* 0x0000001f00047819 */ /* 0x002fd000000006ff */
[----:B------:R-:W5:Y:S01]  /*42c0*/  LDL R5, [UR4] ;  /* 0x00000004ff057983 */ /* 0x000f620008100800 */
[----:B------:R-:W-:Y:S02]  /*42d0*/  ULEA UR4, UR19, UR20, 0x3 ;  /* 0x0000001413047291 */ /* 0x000fe4000f8e18ff */
[----:B------:R-:W-:Y:S01]  /*42e0*/  UPLOP3.LUT UP2, UPT, UPT, UPT, UPT, 0x40, 0x4 ;  /* 0x000000000004789c */ /* 0x000fe20003f4e870 */
[----:B------:R-:W-:-:S06]  /*42f0*/  UMOV UR17, UR36 ;  /* 0x0000002400117c82 */ /* 0x000fcc0008000000 */
[----:B------:R1:W2:Y:S01]  /*4300*/  SYNCS.PHASECHK.TRANS64.TRYWAIT P2, [UR4], R4 ;  /* 0x00000004ff0075a7 */ /* 0x0002a20008041104 */
[----:B------:R-:W-:-:S05]  /*4310*/  UMOV UR4, UR19 ;  /* 0x0000001300047c82 */ /* 0x000fca0008000000 */
.L_x_81:
[----:B------:R-:W-:Y:S01]  /*4320*/  ULEA UR18, UR4, UR20, 0x3 ;  /* 0x0000001404127291 */ /* 0x000fe2000f8e18ff */
[----:B--234-:R-:W-:Y:S11]  /*4330*/  @P2 BRA `(.L_x_79) ;  /* 0x00000000000c2947 */ /* 0x01cff60003800000 */
[----:B------:R-:W-:Y:S04]  /*4340*/  SHF.L.U32 R7, R0, 0x1f, RZ ;  /* 0x0000001f00077819 */ /* 0x000fe800000006ff */
[----:B------:R-:W2:Y:S02]  /*4350*/  SYNCS.PHASECHK.TRANS64.TRYWAIT P0, [UR18], R7 ;  /* 0x00000007ff0075a7 */ /* 0x000ea40008001112 */
[----:B--2---:R-:W-:Y:S05]  /*4360*/  @!P0 BRA `(.L_x_80) ;  /* 0x0000004c00cc8947 */ /* 0x004fea0003800000 */
.L_x_79:
[----:B------:R-:W-:Y:S01]  /*4370*/  UISETP.NE.AND UP0, UPT, UR17, URZ, UPT ;  /* 0x000000ff1100728c */ /* 0x000fe2000bf05270 */
[----:B------:R-:W-:Y:S01]  /*4380*/  PLOP3.LUT P2, PT, PT, PT, PT, 0x80, 0x8 ;  /* 0x000000000008781c */ /* 0x000fe20003f4f070 */
[----:B------:R-:W-:Y:S02]  /*4390*/  UIADD3 UR5, UPT, UPT, UR4, 0x1, URZ ;  /* 0x0000000104057890 */ /* 0x000fe4000fffe0ff */
[----:B------:R-:W-:Y:S02]  /*43a0*/  ULEA UR10, UR4, UR23, 0x8 ;  /* 0x00000017040a7291 */ /* 0x000fe4000f8e40ff */
[----:B------:R-:W-:Y:S01]  /*43b0*/  UISETP.NE.AND UP1, UPT, UR5, 0x10, UPT ;  /* 0x000000100500788c */ /* 0x000fe2000bf25270 */
[----:B------:R-:W-:Y:S01]  /*43c0*/  PLOP3.LUT P0, PT, PT, PT, UP0, 0x80, 0x8 ;  /* 0x000000000008781c */ /* 0x000fe20003f0f008 */
[----:B------:R-:W-:Y:S02]  /*43d0*/  ULEA UR14, UR4, UR22, 0x9 ;  /* 0x00000016040e7291 */ /* 0x000fe4000f8e48ff */
[----:B------:R-:W-:Y:S02]  /*43e0*/  USEL UR6, URZ, 0x1, UP1 ;  /* 0x00000001ff067887 */ /* 0x000fe40008800000 */
[----:B------:R-:W-:Y:S01]  /*43f0*/  USEL UR19, UR5, URZ, UP1 ;  /* 0x000000ff05137287 */ /* 0x000fe20008800000 */
[----:B------:R-:W-:Y:S11]  /*4400*/  ELECT P1, URZ, PT ;  /* 0x0000000000ff782f */ /* 0x000ff60003820000 */
[----:B------:R-:W-:Y:S02]  /*4410*/  @!UPT UIADD3 URZ, UPT, UPT, URZ, URZ, URZ ;  /* 0x000000fffffff290 */ /* 0x000fe4000fffe0ff */
[C---:B-----5:R-:W-:Y:S01]  /*4420*/  @P1 R2UR.BROADCAST UR4, R5.reuse ;  /* 0x00000000050412ca */ /* 0x060fe200008e0000 */
[----:B------:R-:W-:Y:S01]  /*4430*/  @UP0 ULEA UR5, UR19, UR20, 0x3 ;  /* 0x0000001413050291 */ /* 0x000fe2000f8e18ff */
[----:B------:R-:W-:Y:S01]  /*4440*/  LOP3.LUT R0, R0, UR6, RZ, 0x3c, !PT ;  /* 0x0000000600007c12 */ /* 0x000fe2000f8e3cff */
[----:B------:R-:W-:Y:S02]  /*4450*/  UIADD3 UR8, UPT, UPT, UR10, 0x2, URZ ;  /* 0x000000020a087890 */ /* 0x000fe4000fffe0ff */
[----:B------:R-:W-:Y:S01]  /*4460*/  UIADD3 UR6, UPT, UPT, UR14, 0x2, URZ ;  /* 0x000000020e067890 */ /* 0x000fe2000fffe0ff */
[----:B-1----:R-:W-:Y:S01]  /*4470*/  @P0 SHF.L.U32 R4, R0, 0x1f, RZ ;  /* 0x0000001f00040819 */ /* 0x002fe200000006ff */
[----:B------:R-:W-:Y:S01]  /*4480*/  UIADD3 UR12, UPT, UPT, UR10, 0x4, URZ ;  /* 0x000000040a0c7890 */ /* 0x000fe2000fffe0ff */
[----:B------:R-:W-:Y:S02]  /*4490*/  UMOV UR11, 0x40004040 ;  /* 0x40004040000b7882 */ /* 0x000fe40000000000 */
[----:B------:R3:W4:Y:S01]  /*44a0*/  @P0 SYNCS.PHASECHK.TRANS64.TRYWAIT P2, [UR5], R4 ;  /* 0x00000004ff0005a7 */ /* 0x0007220008041105 */
[----:B------:R-:W-:Y:S11]  /*44b0*/  ELECT P0, URZ, PT ;  /* 0x0000000000ff782f */ /* 0x000ff60003800000 */
[----:B------:R-:W-:Y:S02]  /*44c0*/  @!UPT UIADD3 URZ, UPT, UPT, URZ, URZ, URZ ;  /* 0x000000fffffff290 */ /* 0x000fe4000fffe0ff */
[C---:B------:R-:W-:Y:S02]  /*44d0*/  @P0 R2UR.BROADCAST UR16, R5.reuse ;  /* 0x00000000051002ca */ /* 0x040fe400008e0000 */
[----:B------:R-:W-:Y:S01]  /*44e0*/  ELECT P0, URZ, PT ;  /* 0x0000000000ff782f */ /* 0x000fe20003800000 */
[----:B------:R-:W-:Y:S01]  /*44f0*/  UMOV UR15, 0x40004040 ;  /* 0x40004040000f7882 */ /* 0x000fe20000000000 */
[----:B------:R-:W-:Y:S01]  /*4500*/  UMOV UR9, 0x40004040 ;  /* 0x4000404000097882 */ /* 0x000fe20000000000 */
[----:B------:R1:W-:Y:S01]  /*4510*/  UTCHMMA.2CTA gdesc[UR14], gdesc[UR10], tmem[UR4], tmem[UR32], idesc[UR33], UP2 ;  /* 0x00ff200a0e0075ea */ /* 0x0003e20009200004 */
[----:B------:R-:W-:Y:S01]  /*4520*/  UPLOP3.LUT UP2, UPT, UPT, UPT, UPT, 0x80, 0x8 ;  /* 0x000000000008789c */ /* 0x000fe20003f4f070 */
[----:B------:R-:W-:Y:S01]  /*4530*/  UMOV UR7, 0x40004040 ;  /* 0x4000404000077882 */ /* 0x000fe20000000000 */
[----:B------:R-:W-:Y:S01]  /*4540*/  UMOV UR13, 0x40004040 ;  /* 0x40004040000d7882 */ /* 0x000fe20000000000 */
[----:B------:R-:W-:Y:S04]  /*4550*/  UMOV UR5, 0x40004040 ;  /* 0x4000404000057882 */ /* 0x000fe80000000000 */
[----:B------:R2:W-:Y:S01]  /*4560*/  UTCHMMA.2CTA gdesc[UR6], gdesc[UR8], tmem[UR16], tmem[UR30], idesc[UR31], UPT ;  /* 0x00ff1e08060075ea */ /* 0x0005e2000ba00010 */
[----:B-1----:R-:W-:Y:S01]  /*4570*/  UIADD3 UR4, UPT, UPT, UR14, 0x4, URZ ;  /* 0x000000040e047890 */ /* 0x002fe2000fffe0ff */
[C---:B------:R-:W-:Y:S02]  /*4580*/  @P0 R2UR.BROADCAST UR15, R5.reuse ;  /* 0x00000000050f02ca */ /* 0x040fe400008e0000 */
[----:B------:R-:W-:Y:S01]  /*4590*/  ELECT P0, URZ, PT ;  /* 0x0000000000ff782f */ /* 0x000fe20003800000 */
[----:B------:R-:W-:Y:S02]  /*45a0*/  UIADD3 UR10, UPT, UPT, UR10, 0x6, URZ ;  /* 0x000000060a0a7890 */ /* 0x000fe4000fffe0ff */
[----:B--2---:R-:W-:Y:S10]  /*45b0*/  UIADD3 UR6, UPT, UPT, UR14, 0x6, URZ ;  /* 0x000000060e067890 */ /* 0x004ff4000fffe0ff */
[----:B------:R-:W-:Y:S01]  /*45c0*/  @P0 R2UR.BROADCAST UR9, R5 ;  /* 0x00000000050902ca */ /* 0x000fe200008e0000 */
[----:B------:R-:W-:Y:S01]  /*45d0*/  UIADD3 UR8, UPT, UPT, UR18, 0x80, URZ ;  /* 0x0000008012087890 */ /* 0x000fe2000fffe0ff */
[----:B------:R1:W-:Y:S11]  /*45e0*/  UTCHMMA.2CTA gdesc[UR4], gdesc[UR12], tmem[UR15], tmem[UR28], idesc[UR29], UPT ;  /* 0x00ff1c0c040075ea */ /* 0x0003f6000ba0000f */
[----:B------:R3:W-:Y:S01]  /*45f0*/  UTCHMMA.2CTA gdesc[UR6], gdesc[UR10], tmem[UR9], tmem[UR26], idesc[UR27], UPT ;  /* 0x00ff1a0a060075ea */ /* 0x0007e2000ba00009 */
[----:B------:R3:W-:Y:S01]  /*4600*/  UTCBAR.2CTA.MULTICAST [UR8], URZ, UR21 ;  /* 0x000000ff080073e9 */ /* 0x0007e20008200815 */
[----:B-1----:R-:W-:Y:S02]  /*4610*/  UIADD3 UR4, UPT, UPT, UR17, 0x1, URZ ;  /* 0x0000000111047890 */ /* 0x002fe4000fffe0ff */
[----:B------:R-:W-:Y:S02]  /*4620*/  UIADD3 UR5, UPT, UPT, UR17, -0x1, URZ ;  /* 0xffffffff11057890 */ /* 0x000fe4000fffe0ff */
[----:B------:R-:W-:Y:S03]  /*4630*/  UISETP.GT.U32.AND UP0, UPT, UR4, 0x1, UPT ;  /* 0x000000010400788c */ /* 0x000fe6000bf04070 */
[----:B------:R-:W-:Y:S02]  /*4640*/  UMOV UR4, UR19 ;  /* 0x0000001300047c82 */ /* 0x000fe40008000000 */
[----:B------:R-:W-:Y:S04]  /*4650*/  UMOV UR17, UR5 ;  /* 0x0000000500117c82 */ /* 0x000fe80008000000 */
[----:B------:R-:W-:Y:S05]  /*4660*/  BRA.U UP0, `(.L_x_81) ;  /* 0xfffffffd002c7547 */ /* 0x000fea000b83ffff */
.L_x_78:
[----:B------:R-:W-:-:S09]  /*4670*/  UIADD3 UR4, UPT, UPT, UR25, 0x150, URZ ;  /* 0x0000015019047890 */ /* 0x000fd2000fffe0ff */
[----:B------:R2:W-:Y:S01]  /*4680*/  UTCBAR.2CTA.MULTICAST [UR4], URZ, UR35 ;  /* 0x000000ff040073e9 */ /* 0x0005e20008200823 */
[----:B------:R-:W-:Y:S02]  /*4690*/  NOP ;  /* 0x0000000000007918 */ /* 0x000fe40000000000 */
.L_x_77:
[----:B--2---:R-:W-:Y:S01]  /*46a0*/  UIADD3 UR4, UPT, UPT, UR24, 0x1, URZ ;  /* 0x0000000118047890 */ /* 0x004fe2000fffe0ff */
[----:B------:R-:W-:-:S03]  /*46b0*/  LOP3.LUT R2, R2, 0x1, RZ, 0x3c, !PT ;  /* 0x0000000102027812 */ /* 0x000fc600078e3cff */
[----:B------:R-:W-:-:S04]  /*46c0*/  UISETP.NE.AND UP0, UPT, UR4, 0x2, UPT ;  /* 0x000000020400788c */ /* 0x000fc8000bf05270 */
[----:B------:R-:W-:Y:S02]  /*46d0*/  USEL UR5, URZ, 0x1, UP0 ;  /* 0x00000001ff057887 */ /* 0x000fe40008000000 */
[----:B------:R-:W-:-:S04]  /*46e0*/  USEL UR24, UR4, URZ, UP0 ;  /* 0x000000ff04187287 */ /* 0x000fc80008000000 */
[----:B------:R-:W-:Y:S01]  /*46f0*/  LOP3.LUT R8, R8, UR5, RZ, 0x3c, !PT ;  /* 0x0000000508087c12 */ /* 0x000fe2000f8e3cff */
[----:B------:R-:W-:Y:S07]  /*4700*/  @P3 BRA `(.L_x_82) ;  /* 0xfffffff800983947 */ /* 0x000fee000383ffff */
[----:B---3--:R-:W2:Y:S01]  /*4710*/  S2UR UR8, SR_CgaCtaId ;  /* 0x00000000000879c3 */ /* 0x008ea20000008800 */
[----:B------:R-:W-:Y:S01]  /*4720*/  ELECT P0, URZ, PT ;  /* 0x0000000000ff782f */ /* 0x000fe20003800000 */
[----:B------:R-:W-:Y:S01]  /*4730*/  HFMA2 R0, -RZ, RZ, 0, 5.9604644775390625e-08 ;  /* 0x00000001ff007431 */ /* 0x000fe200000001ff */
[----:B------:R-:W-:-:S05]  /*4740*/  UMOV UR4, 0x40 ;  /* 0x0000004000047882 */ /* 0x000fca0000000000 */
[----:B------:R-:W-:Y:S01]  /*4750*/  UVIRTCOUNT.DEALLOC.SMPOOL 0x80 ;  /* 0x000000800000784c */ /* 0x000fe20000000000 */
[----:B------:R-:W-:Y:S02]  /*4760*/  UISETP.NE.AND UP0, UPT, UR38, URZ, UPT ;  /* 0x000000ff2600728c */ /* 0x000fe4000bf05270 */
[----:B--2---:R-:W-:-:S09]  /*4770*/  ULEA UR8, UR8, UR4, 0x18 ;  /* 0x0000000408087291 */ /* 0x004fd2000f8ec0ff */
[----:B------:R2:W-:Y:S01]  /*4780*/  @P0 STS.U8 [UR8+0x1c], R0 ;  /* 0x00001c00ff000988 */ /* 0x0005e20008000008 */
[----:B------:R-:W-:Y:S05]  /*4790*/  BRA.U UP0, `(.L_x_83) ;  /* 0x0000000100587547 */ /* 0x000fea000b800000 */
[----:B------:R-:W-:Y:S01]  /*47a0*/  UIADD3 UR5, UPT, UPT, UR20, 0x160, URZ ;  /* 0x0000016014057890 */ /* 0x000fe2000fffe0ff */
[----:B-1----:R-:W-:-:S03]  /*47b0*/  SHF.L.U32 R5, R8, 0x1f, RZ ;  /* 0x0000001f08057819 */ /* 0x002fc600000006ff */
[----:B------:R-:W-:-:S09]  /*47c0*/  ULEA UR4, UR24, UR5, 0x3 ;  /* 0x0000000518047291 */ /* 0x000fd2000f8e18ff */
[----:B------:R-:W1:Y:S02]  /*47d0*/  SYNCS.PHASECHK.TRANS64.TRYWAIT P0, [UR4], R5 ;  /* 0x00000005ff0075a7 */ /* 0x000e640008001104 */
[----:B-1----:R-:W-:Y:S05]  /*47e0*/  @!P0 BRA `(.L_x_84) ;  /* 0x0000004800c48947 */ /* 0x002fea0003800000 */
.L_x_185:
[----:B------:R-:W-:-:S04]  /*47f0*/  UIADD3 UR4, UPT, UPT, UR24, 0x1, URZ ;  /* 0x0000000118047890 */ /* 0x000fc8000fffe0ff */
[----:B------:R-:W-:-:S04]  /*4800*/  UISETP.NE.AND UP1, UPT, UR4, 0x2, UPT ;  /* 0x000000020400788c */ /* 0x000fc8000bf25270 */
[----:B------:R-:W-:Y:S02]  /*4810*/  USEL UR6, URZ, 0x1, UP1 ;  /* 0x00000001ff067887 */ /* 0x000fe40008800000 */
[----:B------:R-:W-:-:S04]  /*4820*/  USEL UR4, UR4, URZ, UP1 ;  /* 0x000000ff04047287 */ /* 0x000fc80008800000 */
[----:B------:R-:W-:Y:S01]  /*4830*/  ULEA UR4, UR4, UR5, 0x3 ;  /* 0x0000000504047291 */ /* 0x000fe2000f8e18ff */
[----:B-1----:R-:W-:-:S04]  /*4840*/  LOP3.LUT R5, R8, UR6, RZ, 0x3c, !PT ;  /* 0x0000000608057c12 */ /* 0x002fc8000f8e3cff */
[----:B------:R-:W-:Y:S01]  /*4850*/  SHF.L.U32 R5, R5, 0x1f, RZ ;  /* 0x0000001f05057819 */ /* 0x000fe200000006ff */
[----:B--2---:R-:W-:-:S04]  /*4860*/  IMAD.U32 R0, RZ, RZ, UR4 ;  /* 0x00000004ff007e24 */ /* 0x004fc8000f8e00ff */
[----:B------:R1:W2:Y:S03]  /*4870*/  SYNCS.PHASECHK.TRANS64.TRYWAIT P0, [R0+URZ], R5 ;  /* 0x00000005000075a7 */ /* 0x0002a600080011ff */
[----:B--2---:R-:W-:Y:S05]  /*4880*/  @!P0 NANOSLEEP.SYNCS 0x989680 ;  /* 0x009896800000895d */ /* 0x004fea0003900000 */
[----:B------:R-:W2:Y:S02]  /*4890*/  @!P0 SYNCS.PHASECHK.TRANS64 P0, [R0+URZ], R5 ;  /* 0x00000005000085a7 */ /* 0x000ea400080010ff */
[----:B--2---:R-:W-:Y:S05]  /*48a0*/  @P0 BRA `(.L_x_85) ;  /* 0x0000000000200947 */ /* 0x004fea0003800000 */
.L_x_86:
[----:B--2---:R2:W3:Y:S02]  /*48b0*/  SYNCS.PHASECHK.TRANS64.TRYWAIT P0, [R0+URZ], R5 ;  /* 0x00000005000075a7 */ /* 0x0044e400080011ff */
[----:B---3--:R-:W-:Y:S05]  /*48c0*/  @!P0 NANOSLEEP.SYNCS 0x989680 ;  /* 0x009896800000895d */ /* 0x008fea0003900000 */
[----:B------:R-:W3:Y:S02]  /*48d0*/  @!P0 SYNCS.PHASECHK.TRANS64 P0, [R0+URZ], R5 ;  /* 0x00000005000085a7 */ /* 0x000ee400080010ff */
[----:B---3--:R-:W-:Y:S05]  /*48e0*/  @!P0 BRA `(.L_x_86) ;  /* 0xfffffffc00f08947 */ /* 0x008fea000383ffff */
[----:B------:R-:W-:Y:S05]  /*48f0*/  BRA `(.L_x_85) ;  /* 0x00000000000c7947 */ /* 0x000fea0003800000 */
.L_x_83:
[----:B------:R-:W-:-:S04]  /*4900*/  UIADD3 UR4, UPT, UPT, UR20, 0x170, URZ ;  /* 0x0000017014047890 */ /* 0x000fc8000fffe0ff */
[----:B------:R-:W-:-:S09]  /*4910*/  UPRMT UR4, UR37, 0x654, UR4 ;  /* 0x0000065425047896 */ /* 0x000fd20008000004 */
[----:B------:R-:W-:Y:S03]  /*4920*/  SYNCS.ARRIVE.TRANS64.RED.A1T0 RZ, [UR4], RZ ;  /* 0x000000ffffff79a7 */ /* 0x000fe60008100404 */
.L_x_85:
[----:B-12---:R-:W-:Y:S01]  /*4930*/  SHF.L.U32 R5, RZ, 0x1f, RZ ;  /* 0x0000001fff057819 */ /* 0x006fe200000006ff */
[----:B------:R-:W-:Y:S01]  /*4940*/  UIADD3 UR4, UPT, UPT, UR20, 0x170, URZ ;  /* 0x0000017014047890 */ /* 0x000fe2000fffe0ff */
[----:B------:R-:W-:Y:S02]  /*4950*/  PLOP3.LUT P0, PT, PT, PT, UP0, 0x80, 0x8 ;  /* 0x000000000008781c */ /* 0x000fe40003f0f008 */
[----:B------:R-:W1:Y:S02]  /*4960*/  SYNCS.PHASECHK.TRANS64.TRYWAIT P1, [UR20+0x170], R5 ;  /* 0x00017005ff0075a7 */ /* 0x000e640008021114 */
[----:B-1----:R-:W-:Y:S09]  /*4970*/  @!P1 BRA `(.L_x_87) ;  /* 0x0000004800789947 */ /* 0x002ff20003800000 */
.L_x_187:
[----:B------:R-:W-:Y:S01]  /*4980*/  @!UP0 UPRMT UR4, UR37, 0x654, UR4 ;  /* 0x0000065425048896 */ /* 0x000fe20008000004 */
[----:B------:R-:W-:Y:S01]  /*4990*/  LOP3.LUT R2, R3, 0xffff, RZ, 0xc0, !PT ;  /* 0x0000ffff03027812 */ /* 0x000fe200078ec0ff */
[----:B------:R-:W-:Y:S02]  /*49a0*/  IMAD.MOV.U32 R3, RZ, RZ, 0xffff ;  /* 0x0000ffffff037424 */ /* 0x000fe400078e00ff */
[----:B-1----:R-:W-:Y:S01]  /*49b0*/  IMAD.MOV.U32 R5, RZ, RZ, 0x1 ;  /* 0x00000001ff057424 */ /* 0x002fe200078e00ff */
[----:B------:R-:W-:-:S04]  /*49c0*/  SHF.R.U32.HI R2, RZ, 0x5, R2 ;  /* 0x00000005ff027819 */ /* 0x000fc80000011602 */
[----:B------:R-:W-:Y:S01]  /*49d0*/  @!P0 SYNCS.ARRIVE.TRANS64.RED.A1T0 RZ, [UR4], RZ ;  /* 0x000000ffffff89a7 */ /* 0x000fe20008100404 */
[----:B------:R-:W-:Y:S01]  /*49e0*/  NOP ;  /* 0x0000000000007918 */ /* 0x000fe20000000000 */
[----:B------:R-:W1:Y:S01]  /*49f0*/  LDS R0, [UR8+0x14] ;  /* 0x00001408ff007984 */ /* 0x000e620008000800 */
[-C--:B------:R-:W-:Y:S02]  /*4a00*/  SHF.L.U32 R3, R3, R2.reuse, RZ ;  /* 0x0000000203037219 */ /* 0x080fe400000006ff */
[----:B------:R-:W-:Y:S02]  /*4a10*/  SHF.L.U32 R5, R5, R2, RZ ;  /* 0x0000000205057219 */ /* 0x000fe400000006ff */
[----:B-1----:R-:W-:-:S04]  /*4a20*/  LOP3.LUT R0, R0, R3, RZ, 0xc0, !PT ;  /* 0x0000000300007212 */ /* 0x002fc800078ec0ff */
[----:B------:R-:W-:-:S13]  /*4a30*/  ISETP.NE.AND P0, PT, R0, R3, PT ;  /* 0x000000030000720c */ /* 0x000fda0003f05270 */
[----:B------:R-:W-:Y:S05]  /*4a40*/  @P0 BRA `(.L_x_88) ;  /* 0x00000000005c0947 */ /* 0x000fea0003800000 */
[----:B------:R-:W1:Y:S02]  /*4a50*/  LDS R0, [UR8+0x18] ;  /* 0x00001808ff007984 */ /* 0x000e640008000800 */
[----:B-1----:R-:W-:-:S04]  /*4a60*/  LOP3.LUT R0, R0, R5, RZ, 0xc0, !PT ;  /* 0x0000000500007212 */ /* 0x002fc800078ec0ff */
[----:B------:R-:W-:-:S13]  /*4a70*/  ISETP.NE.AND P0, PT, R0, R5, PT ;  /* 0x000000050000720c */ /* 0x000fda0003f05270 */
[----:B------:R-:W-:Y:S05]  /*4a80*/  @P0 BRA `(.L_x_89) ;  /* 0x0000000000400947 */ /* 0x000fea0003800000 */
[----:B------:R-:W-:Y:S01]  /*4a90*/  R2UR UR4, R3 ;  /* 0x00000000030472ca */ /* 0x000fe200000e0000 */
[----:B------:R-:W1:Y:S01]  /*4aa0*/  S2R R2, SR_LANEID ;  /* 0x0000000000027919 */ /* 0x000e620000000000 */
[----:B------:R-:W-:-:S04]  /*4ab0*/  LOP3.LUT R5, RZ, R5, RZ, 0x33, !PT ;  /* 0x00000005ff057212 */ /* 0x000fc800078e33ff */
[----:B------:R-:W2:Y:S07]  /*4ac0*/  REDUX UR6, R5 ;  /* 0x00000000050673c4 */ /* 0x000eae0000000000 */
[----:B------:R-:W-:-:S03]  /*4ad0*/  ULOP3.LUT UR5, URZ, UR4, URZ, 0x33, !UPT ;  /* 0x00000004ff057292 */ /* 0x000fc6000f8e33ff */
[----:B------:R-:W-:Y:S02]  /*4ae0*/  VOTEU.ANY UR4, UPT, PT ;  /* 0x0000000000047886 */ /* 0x000fe400038e0100 */
[----:B------:R-:W-:Y:S01]  /*4af0*/  UFLO.U32 UR4, UR4 ;  /* 0x00000004000472bd */ /* 0x000fe200080e0000 */
[----:B------:R-:W-:-:S04]  /*4b00*/  IMAD.U32 R0, RZ, RZ, UR5 ;  /* 0x00000005ff007e24 */ /* 0x000fc8000f8e00ff */
[----:B------:R-:W3:Y:S02]  /*4b10*/  REDUX UR7, R0 ;  /* 0x00000000000773c4 */ /* 0x000ee40000000000 */
[----:B------:R1:W-:Y:S02]  /*4b20*/  UTCATOMSWS.AND URZ, UR5 ;  /* 0x0000000500ff79e3 */ /* 0x0003e40008000000 */
[----:B-1----:R-:W-:Y:S01]  /*4b30*/  ISETP.EQ.U32.AND P0, PT, R2, UR4, PT ;  /* 0x0000000402007c0c */ /* 0x002fe2000bf02070 */
[----:B--2---:R-:W-:Y:S02]  /*4b40*/  IMAD.U32 R2, RZ, RZ, UR6 ;  /* 0x00000006ff027e24 */ /* 0x004fe4000f8e00ff */
[----:B---3--:R-:W-:-:S10]  /*4b50*/  IMAD.U32 R3, RZ, RZ, UR7 ;  /* 0x00000007ff037e24 */ /* 0x008fd4000f8e00ff */
[----:B------:R1:W-:Y:S04]  /*4b60*/  @P0 ATOMS.AND RZ, [UR8+0x14], R3 ;  /* 0x00001403ffff098c */ /* 0x0003e8000a800008 */
[----:B------:R1:W-:Y:S01]  /*4b70*/  @P0 ATOMS.AND RZ, [UR8+0x18], R2 ;  /* 0x00001802ffff098c */ /* 0x0003e2000a800008 */
[----:B------:R-:W-:Y:S05]  /*4b80*/  BRA `(.L_x_90) ;  /* 0x0000000000147947 */ /* 0x000fea0003800000 */
.L_x_89:
[----:B------:R-:W-:Y:S02]  /*4b90*/  MOV R2, 0x4bb0 ;  /* 0x00004bb000027802 */ /* 0x000fe40000000f00 */
[----:B----45:R-:W-:Y:S05]  /*4ba0*/  CALL.REL.NOINC `($__internal_0_$__cuda_sm10x_tcgen05_guardrail_trap_col_being_dealloced_not_returned_by_alloc) ;  /* 0x0000004800e87944 */ /* 0x030fea0003c00000 */
[----:B------:R-:W-:Y:S05]  /*4bb0*/  BRA `(.L_x_90) ;  /* 0x0000000000087947 */ /* 0x000fea0003800000 */
.L_x_88:
[----:B------:R-:W-:Y:S02]  /*4bc0*/  MOV R2, 0x4be0 ;  /* 0x00004be000027802 */ /* 0x000fe40000000f00 */
[----:B----45:R-:W-:Y:S05]  /*4bd0*/  CALL.REL.NOINC `($__internal_2_$__cuda_sm10x_tcgen05_guardrail_trap_unallocated_columns_being_dealloced) ;  /* 0x0000004800f47944 */ /* 0x030fea0003c00000 */
.L_x_90:
[----:B------:R-:W-:Y:S01]  /*4be0*/  NOP ;  /* 0x0000000000007918 */ /* 0x000fe20000000000 */
[----:B------:R-:W-:Y:S05]  /*4bf0*/  EXIT ;  /* 0x000000000000794d */ /* 0x000fea0003800000 */
.L_x_62:
[----:B------:R-:W-:-:S09]  /*4c00*/  UISETP.NE.OR UP0, UPT, UR18, 0x3, !UP3 ;  /* 0x000000031200788c */ /* 0x000fd2000df05670 */
[----:B------:R-:W-:Y:S05]  /*4c10*/  BRA.U UP0, `(.L_x_91) ;  /* 0x0000001100947547 */ /* 0x000fea000b800000 */
[----:B------:R-:W2:Y:S01]  /*4c20*/  LDCU.64 UR4, c[0x0][0x888] ;  /* 0x00011100ff0477ac */ /* 0x000ea20008000a00 */
[----:B------:R-:W3:Y:S01]  /*4c30*/  S2UR UR6, SR_CgaCtaId ;  /* 0x00000000000679c3 */ /* 0x000ee20000008800 */
[----:B------:R-:W-:Y:S01]  /*4c40*/  HFMA2 R9, -RZ, RZ, 0, 5.9604644775390625e-08 ;  /* 0x00000001ff097431 */ /* 0x000fe200000001ff */
[----:B------:R-:W-:Y:S01]  /*4c50*/  MOV R8, RZ ;  /* 0x000000ff00087202 */ /* 0x000fe20000000f00 */
[----:B------:R-:W4:Y:S01]  /*4c60*/  LDCU UR38, c[0x0][0x370] ;  /* 0x00006e00ff2677ac */ /* 0x000f220008000800 */
[----:B------:R-:W-:Y:S01]  /*4c70*/  HFMA2 R3, -RZ, RZ, 0, 0.0078125 ;  /* 0x00002000ff037431 */ /* 0x000fe200000001ff */
[----:B------:R-:W1:Y:S03]  /*4c80*/  LDCU.128 UR40, c[0x0][0xb10] ;  /* 0x00016200ff2877ac */ /* 0x000e660008000c00 */
[----:B------:R-:W4:Y:S01]  /*4c90*/  LDC.64 R10, c[0x0][0x348] ;  /* 0x0000d200ff0a7b82 */ /* 0x000f220000000a00 */
[----:B------:R-:W1:Y:S01]  /*4ca0*/  LDCU UR33, c[0x0][0x374] ;  /* 0x00006e80ff2177ac */ /* 0x000e620008000800 */
[----:B------:R-:W4:Y:S01]  /*4cb0*/  LDCU.64 UR34, c[0x0][0x890] ;  /* 0x00011200ff2277ac */ /* 0x000f220008000a00 */
[----:B------:R-:W4:Y:S01]  /*4cc0*/  LDCU UR30, c[0x0][0xb0c] ;  /* 0x00016180ff1e77ac */ /* 0x000f220008000800 */
[----:B--2---:R-:W-:Y:S01]  /*4cd0*/  UISETP.NE.U32.AND UP0, UPT, UR4, URZ, UPT ;  /* 0x000000ff0400728c */ /* 0x004fe2000bf05070 */
[----:B------:R-:W2:Y:S01]  /*4ce0*/  LDCU UR54, c[0x0][0xb20] ;  /* 0x00016400ff3677ac */ /* 0x000ea20008000800 */
[----:B------:R-:W2:Y:S01]  /*4cf0*/  LDCU UR4, c[0x0][0xb30] ;  /* 0x00016600ff0477ac */ /* 0x000ea20008000800 */
[----:B------:R-:W2:Y:S01]  /*4d00*/  LDCU.128 UR48, c[0x0][0x980] ;  /* 0x00013000ff3077ac */ /* 0x000ea20008000c00 */
[----:B------:R-:W-:Y:S01]  /*4d10*/  UMOV UR31, 0x400 ;  /* 0x00000400001f7882 */ /* 0x000fe20000000000 */
[----:B-1----:R-:W-:-:S02]  /*4d20*/  UIMAD.WIDE.U32 UR8, UR33, UR43, URZ ;  /* 0x0000002b210872a5 */ /* 0x002fc4000f8e00ff */
[----:B---3--:R-:W-:Y:S02]  /*4d30*/  ULEA UR31, UR6, UR31, 0x18 ;  /* 0x0000001f061f7291 */ /* 0x008fe4000f8ec0ff */
[----:B----4-:R-:W-:Y:S02]  /*4d40*/  UIMAD.WIDE.U32 UR6, UR38, UR40, URZ ;  /* 0x00000028260672a5 */ /* 0x010fe4000f8e00ff */
[----:B------:R-:W-:Y:S02]  /*4d50*/  UISETP.NE.AND.EX UP5, UPT, UR5, URZ, UPT, UP0 ;  /* 0x000000ff0500728c */ /* 0x000fe4000bfa5300 */
[----:B------:R-:W-:Y:S02]  /*4d60*/  UISETP.NE.U32.AND UP6, UPT, UR34, URZ, UPT ;  /* 0x000000ff2200728c */ /* 0x000fe4000bfc5070 */
[----:B------:R-:W-:Y:S02]  /*4d70*/  UIADD3 UR46, UPT, UPT, UR31, 0x148, URZ ;  /* 0x000001481f2e7890 */ /* 0x000fe4000fffe0ff */
[----:B------:R-:W-:-:S02]  /*4d80*/  UISETP.NE.AND UP0, UPT, UR39, 0x1, UPT ;  /* 0x000000012700788c */ /* 0x000fc4000bf05270 */
[----:B------:R-:W-:Y:S01]  /*4d90*/  UISETP.NE.AND UP0, UPT, UR30, 0x1, UPT ;  /* 0x000000011e00788c */ /* 0x000fe2000bf05270 */
[----:B------:R-:W-:Y:S01]  /*4da0*/  UMOV UR6, UR7 ;  /* 0x0000000700067c82 */ /* 0x000fe20008000000 */
[----:B------:R-:W-:Y:S01]  /*4db0*/  UMOV UR47, UR9 ;  /* 0x00000009002f7c82 */ /* 0x000fe20008000000 */
[----:B------:R-:W-:Y:S02]  /*4dc0*/  UISETP.GE.AND UP2, UPT, UR39, 0x1, UPT ;  /* 0x000000012700788c */ /* 0x000fe4000bf46270 */
[----:B------:R-:W-:Y:S01]  /*4dd0*/  UISETP.NE.AND UP0, UPT, UR42, 0x1, UPT ;  /* 0x000000012a00788c */ /* 0x000fe2000bf05270 */
[----:B------:R-:W-:Y:S01]  /*4de0*/  UMOV UR32, URZ ;  /* 0x000000ff00207c82 */ /* 0x000fe20008000000 */
[----:B------:R-:W-:Y:S01]  /*4df0*/  UPLOP3.LUT UP4, UPT, UPT, UPT, UPT, 0x40, 0x4 ;  /* 0x000000000004789c */ /* 0x000fe20003f8e870 */
[----:B------:R-:W1:Y:S01]  /*4e00*/  LDCU.64 UR22, c[0x0][0xb28] ;  /* 0x00016500ff1677ac */ /* 0x000e620008000a00 */
[----:B------:R-:W3:Y:S01]  /*4e10*/  LDCU.64 UR36, c[0x0][0x990] ;  /* 0x00013200ff2477ac */ /* 0x000ee20008000a00 */
[----:B------:R-:W-:-:S02]  /*4e20*/  UISETP.NE.AND.EX UP6, UPT, UR35, URZ, UPT, UP6 ;  /* 0x000000ff2300728c */ /* 0x000fc4000bfc5360 */
[----:B------:R-:W-:Y:S02]  /*4e30*/  UPRMT UR46, URZ, 0x654, UR46 ;  /* 0x00000654ff2e7896 */ /* 0x000fe4000800002e */
[----:B------:R-:W-:Y:S02]  /*4e40*/  USHF.R.U32.HI UR52, URZ, UR41, UR6 ;  /* 0x00000029ff347299 */ /* 0x000fe40008011606 */
[----:B--2---:R-:W-:Y:S02]  /*4e50*/  USHF.R.U32.HI UR47, URZ, UR54, UR47 ;  /* 0x00000036ff2f7299 */ /* 0x004fe4000801162f */
[----:B------:R-:W-:Y:S02]  /*4e60*/  UISETP.NE.AND UP3, UPT, UR4, 0x1, UPT ;  /* 0x000000010400788c */ /* 0x000fe4000bf65270 */
[----:B------:R-:W-:Y:S02]  /*4e70*/  UISETP.NE.AND UP2, UPT, UR48, 0x1, UPT ;  /* 0x000000013000788c */ /* 0x000fe4000bf45270 */
[----:B------:R-:W-:-:S11]  /*4e80*/  UISETP.NE.AND UP0, UPT, UR51, 0x1, UPT ;  /* 0x000000013300788c */ /* 0x000fd6000bf05270 */
.L_x_100:
[----:B------:R-:W-:Y:S04]  /*4e90*/  SHF.L.U32 R5, R8, 0x1f, RZ ;  /* 0x0000001f08057819 */ /* 0x000fe800000006ff */
[----:B------:R-:W2:Y:S02]  /*4ea0*/  SYNCS.PHASECHK.TRANS64.TRYWAIT P0, [UR31+0x140], R5 ;  /* 0x00014005ff0075a7 */ /* 0x000ea4000800111f */
[----:B--2-4-:R-:W-:Y:S05]  /*4eb0*/  @!P0 BRA `(.L_x_92) ;  /* 0x0000004400408947 */ /* 0x014fea0003800000 */
.L_x_189:
[----:B--2---:R-:W2:Y:S01]  /*4ec0*/  LDS.128 R4, [UR31+0x180] ;  /* 0x0001801fff047984 */ /* 0x004ea20008000c00 */
[----:B------:R-:W-:Y:S01]  /*4ed0*/  UISETP.GE.AND UP0, UPT, UR39, 0x1, UPT ;  /* 0x000000012700788c */ /* 0x000fe2000bf06270 */
[----:B------:R-:W-:Y:S01]  /*4ee0*/  @!PT LDS RZ, [RZ] ;  /* 0x00000000fffff984 */ /* 0x000fe20000000800 */
[----:B------:R-:W-:Y:S01]  /*4ef0*/  @!PT LDS RZ, [RZ] ;  /* 0x00000000fffff984 */ /* 0x000fe20000000800 */
[----:B------:R-:W-:Y:S01]  /*4f00*/  @!PT LDS RZ, [RZ] ;  /* 0x00000000fffff984 */ /* 0x000fe20000000800 */
[----:B------:R-:W-:Y:S01]  /*4f10*/  @!PT LDS RZ, [RZ] ;  /* 0x00000000fffff984 */ /* 0x000fe20000000800 */
[----:B------:R4:W-:Y:S06]  /*4f20*/  MEMBAR.ALL.CTA ;  /* 0x0000000000007992 */ /* 0x0009ec0000008000 */
[----:B----4-:R-:W4:Y:S02]  /*4f30*/  FENCE.VIEW.ASYNC.S ;  /* 0x00000000000073c6 */ /* 0x010f240000000000 */
[----:B----4-:R-:W-:Y:S01]  /*4f40*/  SYNCS.ARRIVE.TRANS64.RED.A1T0 RZ, [UR46], RZ ;  /* 0x000000ffffff79a7 */ /* 0x010fe2000810042e */
[----:B--2---:R-:W-:Y:S11]  /*4f50*/  LOP3.LUT P0, RZ, R6, 0x1, RZ, 0xc0, !PT ;  /* 0x0000000106ff7812 */ /* 0x004ff6000780c0ff */
[----:B------:R-:W-:Y:S02]  /*4f60*/  @!UPT UIADD3 URZ, UPT, UPT, URZ, URZ, URZ ;  /* 0x000000fffffff290 */ /* 0x000fe4000fffe0ff */
[----:B------:R-:W-:Y:S01]  /*4f70*/  VOTEU.ANY UP2, P0 ;  /* 0x0000000000ff7886 */ /* 0x000fe20000040100 */
[----:B------:R-:W-:Y:S11]  /*4f80*/  PLOP3.LUT P0, PT, PT, PT, UP2, 0x80, 0x8 ;  /* 0x000000000008781c */ /* 0x000ff60003f0f028 */
[----:B------:R-:W-:Y:S02]  /*4f90*/  @!UPT UIADD3 URZ, UPT, UPT, URZ, URZ, URZ ;  /* 0x000000fffffff290 */ /* 0x000fe4000fffe0ff */
[----:B------:R-:W-:Y:S02]  /*4fa0*/  @P0 MOV R2, R4 ;  /* 0x0000000400020202 */ /* 0x000fe40000000f00 */
[----:B------:R-:W-:Y:S02]  /*4fb0*/  @P0 LOP3.LUT R0, R5, 0xffff, RZ, 0xc0, !PT ;  /* 0x0000ffff05000812 */ /* 0x000fe400078ec0ff */
[----:B------:R-:W-:Y:S02]  /*4fc0*/  @P0 R2UR UR5, R2 ;  /* 0x00000000020502ca */ /* 0x000fe400000e0000 */
[----:B------:R-:W-:Y:S11]  /*4fd0*/  @P0 R2UR UR4, R0 ;  /* 0x00000000000402ca */ /* 0x000ff600000e0000 */
[----:B------:R-:W-:Y:S02]  /*4fe0*/  @UP2 UMOV UR15, UR5 ;  /* 0x00000005000f2c82 */ /* 0x000fe40008000000 */
[----:B------:R-:W-:Y:S01]  /*4ff0*/  @UP2 UMOV UR14, UR4 ;  /* 0x00000004000e2c82 */ /* 0x000fe20008000000 */
[----:B------:R-:W-:Y:S05]  /*5000*/  BRA.U !UP0, `(.L_x_93) ;  /* 0x0000000108c07547 */ /* 0x000fea000b800000 */
[----:B------:R-:W-:Y:S02]  /*5010*/  UP2UR UR18, UPR, URZ, 0x4 ;  /* 0x00000004ff127883 */ /* 0x000fe40008000000 */
[----:B------:R-:W-:Y:S02]  /*5020*/  UISETP.NE.AND UP2, UPT, UR42, 0x1, UPT ;  /* 0x000000012a00788c */ /* 0x000fe4000bf45270 */
[----:B------:R-:W-:Y:S02]  /*5030*/  UIMAD.WIDE.U32 UR6, UR14, UR43, URZ ;  /* 0x0000002b0e0672a5 */ /* 0x000fe4000f8e00ff */
[----:B------:R-:W-:Y:S02]  /*5040*/  UIMAD.WIDE.U32 UR10, UR15, UR40, URZ ;  /* 0x000000280f0a72a5 */ /* 0x000fe4000f8e00ff */
[----:B------:R-:W-:Y:S02]  /*5050*/  USEL UR4, UR33, UR47, !UP2 ;  /* 0x0000002f21047287 */ /* 0x000fe4000d000000 */
[----:B------:R-:W-:Y:S02]  /*5060*/  UISETP.NE.AND UP0, UPT, UR30, 0x1, UPT ;  /* 0x000000011e00788c */ /* 0x000fe4000bf05270 */
[----:B------:R-:W-:Y:S02]  /*5070*/  UP2UR UR19, UPR, URZ, 0x2 ;  /* 0x00000002ff137883 */ /* 0x000fe40008000000 */
[----:B------:R-:W-:Y:S02]  /*5080*/  UISETP.NE.AND UP1, UPT, UR39, 0x1, UPT ;  /* 0x000000012700788c */ /* 0x000fe4000bf25270 */
[----:B-1----:R-:W-:Y:S02]  /*5090*/  UIMAD.WIDE.U32 UR12, UR4, UR22, URZ ;  /* 0x00000016040c72a5 */ /* 0x002fe4000f8e00ff */
[----:B------:R-:W-:Y:S01]  /*50a0*/  USEL UR9, UR38, UR52, !UP0 ;  /* 0x0000003426097287 */ /* 0x000fe2000c000000 */
[----:B------:R-:W-:Y:S01]  /*50b0*/  UMOV UR6, UR7 ;  /* 0x0000000700067c82 */ /* 0x000fe20008000000 */
[----:B------:R-:W-:Y:S01]  /*50c0*/  UMOV UR5, UR11 ;  /* 0x0000000b00057c82 */ /* 0x000fe20008000000 */
[----:B------:R-:W-:Y:S02]  /*50d0*/  USHF.R.U32.HI UR7, URZ, UR54, UR6 ;  /* 0x00000036ff077299 */ /* 0x000fe40008011606 */
[----:B------:R-:W-:Y:S02]  /*50e0*/  USHF.R.U32.HI UR6, URZ, UR41, UR5 ;  /* 0x00000029ff067299 */ /* 0x000fe40008011605 */
[----:B------:R-:W-:Y:S02]  /*50f0*/  UIMAD.WIDE.U32 UR16, UR9, UR22, URZ ;  /* 0x00000016091072a5 */ /* 0x000fe4000f8e00ff */
[----:B------:R-:W-:Y:S02]  /*5100*/  USEL UR8, UR14, UR7, !UP2 ;  /* 0x000000070e087287 */ /* 0x000fe4000d000000 */
[----:B------:R-:W-:Y:S02]  /*5110*/  UISETP.NE.AND UP2, UPT, UR18, URZ, UPT ;  /* 0x000000ff1200728c */ /* 0x000fe4000bf45270 */
[----:B------:R-:W-:Y:S01]  /*5120*/  UIMAD.WIDE.U32 UR10, UR8, UR22, URZ ;  /* 0x00000016080a72a5 */ /* 0x000fe2000f8e00ff */
[----:B------:R-:W-:Y:S02]  /*5130*/  UMOV UR5, UR13 ;  /* 0x0000000d00057c82 */ /* 0x000fe40008000000 */
[----:B------:R-:W-:Y:S03]  /*5140*/  @UP1 USHF.R.U32.HI UR4, URZ, UR23, UR5 ;  /* 0x00000017ff041299 */ /* 0x000fe60008011605 */
[----:B------:R-:W-:Y:S01]  /*5150*/  UMOV UR5, UR17 ;  /* 0x0000001100057c82 */ /* 0x000fe20008000000 */
[----:B------:R-:W-:Y:S02]  /*5160*/  UIMAD UR4, UR39, UR4, URZ ;  /* 0x00000004270472a4 */ /* 0x000fe4000f8e02ff */
[----:B------:R-:W-:Y:S02]  /*5170*/  @UP1 USHF.R.U32.HI UR9, URZ, UR23, UR5 ;  /* 0x00000017ff091299 */ /* 0x000fe40008011605 */
[----:B------:R-:W-:Y:S02]  /*5180*/  USEL UR5, UR15, UR6, !UP0 ;  /* 0x000000060f057287 */ /* 0x000fe4000c000000 */
[----:B------:R-:W-:Y:S02]  /*5190*/  UIMAD UR6, UR39, UR9, URZ ;  /* 0x00000009270672a4 */ /* 0x000fe4000f8e02ff */
[----:B------:R-:W-:Y:S03]  /*51a0*/  UISETP.GE.AND UP0, UPT, UR8, UR4, UPT ;  /* 0x000000040800728c */ /* 0x000fe6000bf06270 */
[----:B------:R-:W-:Y:S01]  /*51b0*/  UMOV UR4, UR11 ;  /* 0x0000000b00047c82 */ /* 0x000fe20008000000 */
[----:B------:R-:W-:Y:S02]  /*51c0*/  UISETP.GE.OR UP0, UPT, UR5, UR6, UP0 ;  /* 0x000000060500728c */ /* 0x000fe40008706670 */
[----:B------:R-:W-:Y:S02]  /*51d0*/  USHF.R.U32.HI UR4, URZ, UR23, UR4 ;  /* 0x00000017ff047299 */ /* 0x000fe40008011604 */
[----:B------:R-:W-:Y:S02]  /*51e0*/  UIMAD.WIDE.U32 UR6, UR5, UR22, URZ ;  /* 0x00000016050672a5 */ /* 0x000fe4000f8e00ff */
[----:B------:R-:W-:Y:S04]  /*51f0*/  USEL UR10, UR8, UR4, !UP1 ;  /* 0x00000004080a7287 */ /* 0x000fe8000c800000 */
[----:B------:R-:W-:Y:S01]  /*5200*/  UIADD3 UR11, UPT, UPT, -UR10, URZ, URZ ;  /* 0x000000ff0a0b7290 */ /* 0x000fe2000fffe1ff */
[----:B------:R-:W-:Y:S01]  /*5210*/  @!UP0 UMOV UR4, UR7 ;  /* 0x0000000700048c82 */ /* 0x000fe20008000000 */
[----:B------:R-:W-:Y:S02]  /*5220*/  UIADD3 UR7, UPT, UPT, -UR8, URZ, URZ ;  /* 0x000000ff08077290 */ /* 0x000fe4000fffe1ff */
[----:B------:R-:W-:Y:S02]  /*5230*/  @!UP0 USHF.R.U32.HI UR4, URZ, UR23, UR4 ;  /* 0x00000017ff048299 */ /* 0x000fe40008011604 */
[----:B------:R-:W-:Y:S02]  /*5240*/  UIMAD UR6, UR39, UR11, UR8 ;  /* 0x0000000b270672a4 */ /* 0x000fe4000f8e0208 */
[----:B------:R-:W-:Y:S02]  /*5250*/  @!UP0 USEL UR4, UR5, UR4, !UP1 ;  /* 0x0000000405048287 */ /* 0x000fe4000c800000 */
[----:B------:R-:W-:Y:S02]  /*5260*/  UISETP.NE.AND UP1, UPT, UR19, URZ, UPT ;  /* 0x000000ff1300728c */ /* 0x000fe4000bf25270 */
[----:B------:R-:W-:Y:S02]  /*5270*/  @!UP0 UIMAD UR6, UR9, UR6, UR4 ;  /* 0x00000006090682a4 */ /* 0x000fe4000f8e0204 */
[----:B------:R-:W-:Y:S02]  /*5280*/  @!UP0 UIADD3 UR9, UPT, UPT, UR10, -UR4, URZ ;  /* 0x800000040a098290 */ /* 0x000fe4000fffe0ff */
[----:B------:R-:W-:Y:S02]  /*5290*/  UIADD3 UR4, UPT, UPT, -UR5, URZ, URZ ;  /* 0x000000ff05047290 */ /* 0x000fe4000fffe1ff */
[----:B------:R-:W-:Y:S03]  /*52a0*/  @!UP0 UIMAD UR8, UR9, UR39, UR5 ;  /* 0x00000027090882a4 */ /* 0x000fe6000f8e0205 */
[----:B------:R-:W-:Y:S01]  /*52b0*/  @!UP0 UMOV UR5, UR6 ;  /* 0x0000000600058c82 */ /* 0x000fe20008000000 */
[----:B------:R-:W-:Y:S02]  /*52c0*/  UIMAD UR6, UR30, UR4, UR15 ;  /* 0x000000041e0672a4 */ /* 0x000fe4000f8e020f */
[----:B------:R-:W-:Y:S02]  /*52d0*/  UIMAD UR4, UR42, UR7, UR14 ;  /* 0x000000072a0472a4 */ /* 0x000fe4000f8e020e */
[----:B------:R-:W-:Y:S02]  /*52e0*/  UIMAD UR15, UR5, UR30, UR6 ;  /* 0x0000001e050f72a4 */ /* 0x000fe4000f8e0206 */
[----:B------:R-:W-:Y:S11]  /*52f0*/  UIMAD UR14, UR8, UR42, UR4 ;  /* 0x0000002a080e72a4 */ /* 0x000ff6000f8e0204 */
[----:B------:R-:W-:Y:S01]  /*5300*/  @!UPT UIADD3 URZ, UPT, UPT, URZ, URZ, URZ ;  /* 0x000000fffffff290 */ /* 0x000fe2000fffe0ff */
.L_x_93:
[----:B------:R-:W2:Y:S01]  /*5310*/  @!UP3 LDCU.128 UR8, c[0x0][0xb10] ;  /* 0x00016200ff08b7ac */ /* 0x000ea20008000c00 */
[----:B------:R-:W-:Y:S04]  /*5320*/  ISETP.NE.U32.AND P1, PT, RZ, UR34, PT ;  /* 0x00000022ff007c0c */ /* 0x000fe8000bf25070 */
[----:B------:R-:W-:Y:S01]  /*5330*/  ISETP.NE.AND.EX P1, PT, RZ, UR35, PT, P1 ;  /* 0x00000023ff007c0c */ /* 0x000fe2000bf25310 */
[----:B------:R-:W4:Y:S01]  /*5340*/  @!UP3 LDCU UR5, c[0x0][0xb0c] ;  /* 0x00016180ff05b7ac */ /* 0x000f220008000800 */
[----:B------:R-:W-:Y:S02]  /*5350*/  USHF.L.U32 UR26, UR20, 0x6, URZ ;  /* 0x00000006141a7899 */ /* 0x000fe400080006ff */
[----:B--2---:R-:W-:Y:S07]  /*5360*/  UIMAD.WIDE.U32 UR6, UR15, UR8, URZ ;  /* 0x000000080f0672a5 */ /* 0x004fee000f8e00ff */
[----:B------:R-:W-:Y:S01]  /*5370*/  @!UP3 UMOV UR4, UR7 ;  /* 0x000000070004bc82 */ /* 0x000fe20008000000 */
[----:B----4-:R-:W-:Y:S02]  /*5380*/  @!UP3 UISETP.NE.AND UP0, UPT, UR5, 0x1, UPT ;  /* 0x000000010500b88c */ /* 0x010fe4000bf05270 */
[----:B------:R-:W-:Y:S02]  /*5390*/  @!UP3 USHF.R.U32.HI UR4, URZ, UR9, UR4 ;  /* 0x00000009ff04b299 */ /* 0x000fe40008011604 */
[----:B------:R-:W-:Y:S02]  /*53a0*/  UIMAD.WIDE.U32 UR6, UR14, UR11, URZ ;  /* 0x0000000b0e0672a5 */ /* 0x000fe4000f8e00ff */
[----:B------:R-:W-:Y:S02]  /*53b0*/  @!UP3 USEL UR8, UR15, UR4, !UP0 ;  /* 0x000000040f08b287 */ /* 0x000fe4000c000000 */
[----:B------:R-:W-:Y:S03]  /*53c0*/  @!UP3 UISETP.NE.AND UP0, UPT, UR10, 0x1, UPT ;  /* 0x000000010a00b88c */ /* 0x000fe6000bf05270 */
[----:B------:R-:W-:Y:S02]  /*53d0*/  @!UP3 UMOV UR6, UR7 ;  /* 0x000000070006bc82 */ /* 0x000fe40008000000 */
[----:B------:R-:W2:Y:S02]  /*53e0*/  @!UP3 LDCU UR4, c[0x0][0xb20] ;  /* 0x00016400ff04b7ac */ /* 0x000ea40008000800 */
[----:B--2---:R-:W-:Y:S04]  /*53f0*/  @!UP3 USHF.R.U32.HI UR6, URZ, UR4, UR6 ;  /* 0x00000004ff06b299 */ /* 0x004fe80008011606 */
[----:B------:R-:W-:Y:S04]  /*5400*/  @!UP3 USEL UR6, UR14, UR6, !UP0 ;  /* 0x000000060e06b287 */ /* 0x000fe8000c000000 */
[----:B------:R-:W-:Y:S02]  /*5410*/  @!UP3 UIADD3 UR4, UPT, UPT, -UR8, UR6, URZ ;  /* 0x000000060804b290 */ /* 0x000fe4000fffe1ff */
[----:B------:R-:W-:Y:S02]  /*5420*/  @!UP3 UIADD3 UR6, UPT, UPT, UR8, -UR6, URZ ;  /* 0x800000060806b290 */ /* 0x000fe4000fffe0ff */
[----:B------:R-:W-:Y:S02]  /*5430*/  @!UP3 UIMAD UR15, UR4, UR5, UR15 ;  /* 0x00000005040fb2a4 */ /* 0x000fe4000f8e020f */
[----:B------:R-:W-:Y:S01]  /*5440*/  @!UP3 UIMAD UR14, UR6, UR10, UR14 ;  /* 0x0000000a060eb2a4 */ /* 0x000fe2000f8e020e */
[----:B------:R-:W-:Y:S11]  /*5450*/  BRA.U UP4, `(.L_x_94) ;  /* 0x0000000104107547 */ /* 0x000ff6000b800000 */
[----:B------:R-:W-:Y:S04]  /*5460*/  MOV R0, UR53 ;  /* 0x0000003500007c02 */ /* 0x000fe80008000f00 */
[----:B------:R-:W-:Y:S04]  /*5470*/  SHF.L.U32 R13, R0, 0x1f, RZ ;  /* 0x0000001f000d7819 */ /* 0x000fe800000006ff */
[----:B------:R-:W2:Y:S02]  /*5480*/  SYNCS.PHASECHK.TRANS64.TRYWAIT P2, [UR31+0x138], R13 ;  /* 0x0001380dff0075a7 */ /* 0x000ea4000804111f */
[----:B--2---:R-:W-:Y:S05]  /*5490*/  @!P2 BRA `(.L_x_95) ;  /* 0x0000003c00e0a947 */ /* 0x004fea0003800000 */
.L_x_94:
[----:B------:R-:W-:Y:S05]  /*54a0*/  BRA.U !UP6, `(.L_x_96) ;  /* 0x000000010e387547 */ /* 0x000fea000b800000 */
[----:B------:R-:W-:Y:S01]  /*54b0*/  UPLOP3.LUT UP1, UPT, UPT, UPT, UP5, 0x80, 0x8 ;  /* 0x000000000008789c */ /* 0x000fe20003f2f050 */
[----:B--2---:R-:W-:Y:S01]  /*54c0*/  HFMA2 R0, -RZ, RZ, 0, 5.9604644775390625e-08 ;  /* 0x00000001ff007431 */ /* 0x004fe200000001ff */
[----:B------:R-:W2:Y:S01]  /*54d0*/  LDCU.64 UR8, c[0x0][0x358] ;  /* 0x00006b00ff0877ac */ /* 0x000ea20008000a00 */
[----:B------:R-:W-:Y:S03]  /*54e0*/  IMAD.MOV.U32 R56, RZ, RZ, 0x1 ;  /* 0x00000001ff387424 */ /* 0x000fe600078e00ff */
[----:B------:R-:W-:Y:S05]  /*54f0*/  PLOP3.LUT P2, PT, PT, PT, UP1, 0x80, 0x8 ;  /* 0x000000000008781c */ /* 0x000fea0003f4f018 */
[----:B------:R-:W4:Y:S01]  /*5500*/  @UP1 LDCU.64 UR4, c[0x0][0x888] ;  /* 0x00011100ff0417ac */ /* 0x000f220008000a00 */
[----:B------:R-:W-:Y:S07]  /*5510*/  @UP1 UIMAD UR6, UR45, UR34, URZ ;  /* 0x000000222d0612a4 */ /* 0x000fee000f8e02ff */
[----:B------:R-:W-:Y:S01]  /*5520*/  @!P2 PRMT R56, R0, 0x7610, R56 ;  /* 0x000076100038a816 */ /* 0x000fe20000000038 */
[----:B----4-:R-:W-:Y:S06]  /*5530*/  @UP1 UIMAD.WIDE UR4, UR6, 0x4, UR4 ;  /* 0x00000004060418a5 */ /* 0x010fec000f8e0204 */
[----:B------:R-:W-:Y:S01]  /*5540*/  IMAD.U32 R12, RZ, RZ, UR4 ;  /* 0x00000004ff0c7e24 */ /* 0x000fe2000f8e00ff */
[----:B------:R-:W-:Y:S04]  /*5550*/  MOV R13, UR5 ;  /* 0x00000005000d7c02 */ /* 0x000fe80008000f00 */
[----:B------:R-:W4:Y:S01]  /*5560*/  @!UP1 LDCU UR4, c[0x0][0x880] ;  /* 0x00011000ff0497ac */ /* 0x000f220008000800 */
[----:B--2--5:R2:W5:Y:S02]  /*5570*/  @P2 LDG.E R27, desc[UR8][R12.64] ;  /* 0x000000080c1b2981 */ /* 0x024564000c1e1900 */
[----:B--2-4-:R-:W-:Y:S07]  /*5580*/  @!P2 IMAD.U32 R27, RZ, RZ, UR4 ;  /* 0x00000004ff1bae24 */ /* 0x014fee000f8e00ff */
.L_x_96:
[----:B-----5:R-:W-:Y:S01]  /*5590*/  @!P1 FSETP.EQ.AND P3, PT, R27, RZ, PT ;  /* 0x000000ff1b00920b */ /* 0x020fe20003f62000 */
[----:B------:R-:W-:Y:S01]  /*55a0*/  @!UPT UIADD3 URZ, UPT, UPT, URZ, URZ, URZ ;  /* 0x000000fffffff290 */ /* 0x000fe2000fffe0ff */
[----:B------:R-:W-:Y:S11]  /*55b0*/  @!P1 BRA `(.L_x_97) ;  /* 0x0000000000149947 */ /* 0x000ff60003800000 */
[----:B------:R-:W-:Y:S02]  /*55c0*/  LOP3.LUT P1, RZ, R56, 0xff, RZ, 0xc0, !PT ;  /* 0x000000ff38ff7812 */ /* 0x000fe4000782c0ff */
[----:B------:R-:W-:Y:S04]  /*55d0*/  PLOP3.LUT P3, PT, PT, PT, UP1, 0x80, 0x8 ;  /* 0x000000000008781c */ /* 0x000fe80003f6f018 */
[----:B------:R-:W-:Y:S07]  /*55e0*/  PLOP3.LUT P3, PT, P3, PT, PT, 0x8, 0x80 ;  /* 0x000000000080781c */ /* 0x000fee0001f6e170 */
[----:B------:R-:W-:Y:S11]  /*55f0*/  @P1 FSETP.EQ.AND P3, PT, R27, RZ, PT ;  /* 0x000000ff1b00120b */ /* 0x000ff60003f62000 */
[----:B------:R-:W-:Y:S02]  /*5600*/  @!UPT UIADD3 URZ, UPT, UPT, URZ, URZ, URZ ;  /* 0x000000fffffff290 */ /* 0x000fe4000fffe0ff */
.L_x_97:
[----:B------:R-:W-:Y:S01]  /*5610*/  ULEA UR7, UR32, UR31, 0x3 ;  /* 0x0000001f20077291 */ /* 0x000fe2000f8e18ff */
[----:B--2---:R-:W-:Y:S01]  /*5620*/  SHF.L.U32 R13, R9, 0x1f, RZ ;  /* 0x0000001f090d7819 */ /* 0x004fe200000006ff */
[----:B------:R-:W-:Y:S02]  /*5630*/  USHF.L.U32 UR27, UR44, 0x6, URZ ;  /* 0x000000062c1b7899 */ /* 0x000fe400080006ff */
[----:B------:R-:W-:Y:S02]  /*5640*/  UISETP.NE.AND UP0, UPT, UR48, 0x1, UPT ;  /* 0x000000013000788c */ /* 0x000fe4000bf05270 */
[----:B------:R-:W-:Y:S01]  /*5650*/  UIMAD.WIDE.U32 UR4, UR27, UR49, URZ ;  /* 0x000000311b0472a5 */ /* 0x000fe2000f8e00ff */
[----:B------:R-:W-:Y:S02]  /*5660*/  ELECT P2, URZ, PT ;  /* 0x0000000000ff782f */ /* 0x000fe40003840000 */
[----:B------:R-:W2:Y:S02]  /*5670*/  SYNCS.PHASECHK.TRANS64.TRYWAIT P1, [UR7+0x118], R13 ;  /* 0x0001180dff0075a7 */ /* 0x000ea40008021107 */
[----:B------:R-:W-:Y:S02]  /*5680*/  PLOP3.LUT P2, PT, P3, P2, PT, 0xf2, 0x2f ;  /* 0x00000000002f781c */ /* 0x000fe40001f45e72 */
[----:B------:R-:W-:Y:S02]  /*5690*/  UMOV UR4, UR5 ;  /* 0x0000000500047c82 */ /* 0x000fe40008000000 */
[----:B------:R-:W-:Y:S04]  /*56a0*/  USHF.R.U32.HI UR4, URZ, UR50, UR4 ;  /* 0x00000032ff047299 */ /* 0x000fe80008011604 */
[----:B------:R-:W-:Y:S02]  /*56b0*/  USEL UR28, UR27, UR4, !UP0 ;  /* 0x000000041b1c7287 */ /* 0x000fe4000c000000 */
[----:B------:R-:W-:Y:S02]  /*56c0*/  UISETP.NE.AND UP0, UPT, UR51, 0x1, UPT ;  /* 0x000000013300788c */ /* 0x000fe4000bf05270 */
[----:B---3--:R-:W-:Y:S07]  /*56d0*/  UIMAD.WIDE.U32 UR4, UR28, UR36, URZ ;  /* 0x000000241c0472a5 */ /* 0x008fee000f8e00ff */
[----:B------:R-:W-:Y:S02]  /*56e0*/  UMOV UR4, UR5 ;  /* 0x0000000500047c82 */ /* 0x000fe40008000000 */
[----:B------:R-:W-:Y:S04]  /*56f0*/  USHF.R.U32.HI UR4, URZ, UR37, UR4 ;  /* 0x00000025ff047299 */ /* 0x000fe80008011604 */
[----:B------:R-:W-:Y:S02]  /*5700*/  USEL UR29, UR28, UR4, !UP0 ;  /* 0x000000041c1d7287 */ /* 0x000fe4000c000000 */
[----:B------:R-:W-:Y:S02]  /*5710*/  UIADD3 UR4, UPT, UPT, -UR28, URZ, URZ ;  /* 0x000000ff1c047290 */ /* 0x000fe4000fffe1ff */
[----:B------:R-:W-:Y:S02]  /*5720*/  UIADD3 UR5, UPT, UPT, -UR29, URZ, URZ ;  /* 0x000000ff1d057290 */ /* 0x000fe4000fffe1ff */
[----:B------:R-:W-:Y:S02]  /*5730*/  UIMAD UR27, UR48, UR4, UR27 ;  /* 0x00000004301b72a4 */ /* 0x000fe4000f8e021b */
[----:B------:R-:W-:Y:S01]  /*5740*/  UIMAD UR28, UR51, UR5, UR28 ;  /* 0x00000005331c72a4 */ /* 0x000fe2000f8e021c */
[----:B--2---:R-:W-:Y:S11]  /*5750*/  @!P1 BRA `(.L_x_98) ;  /* 0x0000003c00489947 */ /* 0x004ff60003800000 */
.L_x_192:
[----:B------:R-:W3:Y:S01]  /*5760*/  S2UR UR18, SR_CgaCtaId ;  /* 0x00000000001279c3 */ /* 0x000ee20000008800 */
[----:B------:R-:W-:Y:S01]  /*5770*/  VOTEU.ALL UP0, P2 ;  /* 0x0000000000ff7886 */ /* 0x000fe20001000000 */
[----:B------:R-:W-:Y:S01]  /*5780*/  @!P2 IADD3 R2, P1, PT, R10, 0x580, RZ ;  /* 0x000005800a02a810 */ /* 0x000fe20007f3e0ff */
[----:B------:R-:W-:Y:S01]  /*5790*/  UIADD3 UR25, UPT, UPT, UR7, 0x100, URZ ;  /* 0x0000010007197890 */ /* 0x000fe2000fffe0ff */
[----:B------:R-:W-:Y:S01]  /*57a0*/  @P0 SHF.R.U32.HI R4, RZ, 0x10, R5 ;  /* 0x00000010ff040819 */ /* 0x000fe20000011605 */
[----:B------:R-:W-:Y:S01]  /*57b0*/  UMOV UR11, UR27 ;  /* 0x0000001b000b7c82 */ /* 0x000fe20008000000 */
[----:B------:R-:W-:Y:S01]  /*57c0*/  @!UP0 ULEA UR4, UR32, UR31, 0xd ;  /* 0x0000001f20048291 */ /* 0x000fe2000f8e68ff */
[----:B--2---:R-:W-:Y:S01]  /*57d0*/  @!P2 IMAD.X R0, RZ, RZ, R11, P1 ;  /* 0x000000ffff00a224 */ /* 0x004fe200008e060b */
[----:B------:R-:W-:Y:S01]  /*57e0*/  @!UP0 UPRMT UR5, URZ, 0x40, URZ ;  /* 0x00000040ff058896 */ /* 0x000fe200080000ff */
[----:B------:R-:W-:Y:S01]  /*57f0*/  @P0 R2UR UR45, R4 ;  /* 0x00000000042d02ca */ /* 0x000fe200000e0000 */
[----:B------:R-:W-:Y:S02]  /*5800*/  @!UP0 UIADD3 UR24, UPT, UPT, UR4, 0x200, URZ ;  /* 0x0000020004188890 */ /* 0x000fe4000fffe0ff */
[----:B------:R-:W-:Y:S02]  /*5810*/  @!UP0 UIADD3 UR8, UPT, UPT, UR4, 0x1200, URZ ;  /* 0x0000120004088890 */ /* 0x000fe4000fffe0ff */
[----:B------:R-:W-:Y:S02]  /*5820*/  UIADD3 UR4, UPT, UPT, UR32, 0x1, URZ ;  /* 0x0000000120047890 */ /* 0x000fe4000fffe0ff */
[----:B------:R-:W-:Y:S02]  /*5830*/  @!UP0 UIADD3 UR10, UPT, UPT, UR26, 0x20, URZ ;  /* 0x000000201a0a8890 */ /* 0x000fe4000fffe0ff */
[----:B------:R-:W-:Y:S01]  /*5840*/  @!UP0 UPRMT UR16, UR5, 0x5410, URZ ;  /* 0x0000541005108896 */ /* 0x000fe200080000ff */
[----:B------:R-:W-:Y:S01]  /*5850*/  @!P2 R2UR UR5, R2 ;  /* 0x000000000205a2ca */ /* 0x000fe200000e0000 */
[----:B------:R-:W-:Y:S01]  /*5860*/  UISETP.NE.AND UP0, UPT, UR4, 0x3, UPT ;  /* 0x000000030400788c */ /* 0x000fe2000bf05270 */
[----:B------:R-:W-:Y:S01]  /*5870*/  UMOV UR12, UR28 ;  /* 0x0000001c000c7c82 */ /* 0x000fe20008000000 */
[----:B------:R-:W-:Y:S02]  /*5880*/  UMOV UR13, UR29 ;  /* 0x0000001d000d7c82 */ /* 0x000fe40008000000 */
[----:B------:R-:W-:Y:S01]  /*5890*/  USEL UR6, UR4, URZ, UP0 ;  /* 0x000000ff04067287 */ /* 0x000fe20008000000 */
[----:B------:R-:W-:Y:S01]  /*58a0*/  @!P2 R2UR UR4, R0 ;  /* 0x000000000004a2ca */ /* 0x000fe200000e0000 */
[----:B------:R-:W-:Y:S01]  /*58b0*/  USEL UR17, URZ, 0x1, UP0 ;  /* 0x00000001ff117887 */ /* 0x000fe20008000000 */
[----:B------:R-:W-:Y:S01]  /*58c0*/  @!P2 IMAD.MOV.U32 R0, RZ, RZ, 0x2000 ;  /* 0x00002000ff00a424 */ /* 0x000fe200078e00ff */
[----:B------:R-:W-:Y:S01]  /*58d0*/  VOTEU.ALL UP0, P2 ;  /* 0x0000000000ff7886 */ /* 0x000fe20001000000 */
[----:B------:R-:W-:Y:S03]  /*58e0*/  UMOV UR9, UR25 ;  /* 0x0000001900097c82 */ /* 0x000fe60008000000 */
[----:B------:R-:W-:Y:S01]  /*58f0*/  IMAD.U32 R14, RZ, RZ, UR5 ;  /* 0x00000005ff0e7e24 */ /* 0x000fe2000f8e00ff */
[----:B------:R-:W-:Y:S04]  /*5900*/  LOP3.LUT R9, R9, UR17, RZ, 0x3c, !PT ;  /* 0x0000001109097c12 */ /* 0x000fe8000f8e3cff */
[----:B------:R-:W-:Y:S01]  /*5910*/  SHF.L.U32 R12, R9, 0x1f, RZ ;  /* 0x0000001f090c7819 */ /* 0x000fe200000006ff */
[----:B------:R-:W-:Y:S01]  /*5920*/  IMAD.U32 R15, RZ, RZ, UR4 ;  /* 0x00000004ff0f7e24 */ /* 0x000fe2000f8e00ff */
[----:B------:R-:W-:Y:S04]  /*5930*/  @!P2 R2UR UR4, R14 ;  /* 0x000000000e04a2ca */ /* 0x000fe800000e0000 */
[----:B------:R-:W-:Y:S11]  /*5940*/  @!P2 R2UR UR5, R15 ;  /* 0x000000000f05a2ca */ /* 0x000ff600000e0000 */
[----:B------:R-:W-:Y:S02]  /*5950*/  @!UPT UIADD3 URZ, UPT, UPT, URZ, URZ, URZ ;  /* 0x000000fffffff290 */ /* 0x000fe4000fffe0ff */
[----:B------:R-:W-:Y:S01]  /*5960*/  @!UP0 UTMALDG.4D.IM2COL [UR24], [UR4], UR16 ;  /* 0x00000018040083b4 */ /* 0x000fe20008058010 */
[----:B------:R-:W-:Y:S05]  /*5970*/  VOTEU.ALL UP0, P2 ;  /* 0x0000000000ff7886 */ /* 0x000fea0001000000 */
[----:B------:R3:W-:Y:S01]  /*5980*/  @!UP0 UTMALDG.4D.IM2COL [UR8], [UR4], UR16 ;  /* 0x00000008040083b4 */ /* 0x0007e20008058010 */
[----:B------:R2:W-:Y:S01]  /*5990*/  @!P2 SYNCS.ARRIVE.TRANS64.RED.A0TR RZ, [UR7+0x100], R0 ;  /* 0x00010000ffffa9a7 */ /* 0x0005e20008300407 */
[----:B---3--:R-:W-:Y:S02]  /*59a0*/  UPRMT UR4, UR18, 0x654, UR25 ;  /* 0x0000065412047896 */ /* 0x008fe40008000019 */
[----:B------:R-:W-:Y:S07]  /*59b0*/  ULEA UR5, UR6, UR31, 0x3 ;  /* 0x0000001f06057291 */ /* 0x000fee000f8e18ff */
[----:B------:R-:W-:Y:S02]  /*59c0*/  SYNCS.ARRIVE.TRANS64.RED.A1T0 RZ, [UR4], RZ ;  /* 0x000000ffffff79a7 */ /* 0x000fe40008100404 */
[----:B------:R-:W3:Y:S02]  /*59d0*/  SYNCS.PHASECHK.TRANS64.TRYWAIT P1, [UR5+0x118], R12 ;  /* 0x0001180cff0075a7 */ /* 0x000ee40008021105 */
[----:B--23--:R-:W-:Y:S05]  /*59e0*/  @!P1 BRA `(.L_x_99) ;  /* 0x0000003800bc9947 */ /* 0x00cfea0003800000 */
.L_x_194:
[----:B------:R-:W-:Y:S01]  /*59f0*/  UIADD3 UR17, UPT, UPT, UR5, 0x100, URZ ;  /* 0x0000010005117890 */ /* 0x000fe2000fffe0ff */
[----:B------:R-:W3:Y:S01]  /*5a00*/  S2UR UR56, SR_CgaCtaId ;  /* 0x00000000003879c3 */ /* 0x000ee20000008800 */
[----:B------:R-:W-:Y:S01]  /*5a10*/  UPLOP3.LUT UP4, UPT, UPT, UPT, UPT, 0x80, 0x8 ;  /* 0x000000000008789c */ /* 0x000fe20003f8f070 */
[----:B------:R-:W-:Y:S01]  /*5a20*/  @!P2 IADD3 R2, P0, PT, R10, 0x580, RZ ;  /* 0x000005800a02a810 */ /* 0x000fe20007f1e0ff */
[----:B------:R-:W-:Y:S01]  /*5a30*/  UMOV UR19, UR27 ;  /* 0x0000001b00137c82 */ /* 0x000fe20008000000 */
[----:B------:R-:W-:Y:S01]  /*5a40*/  UMOV UR20, UR28 ;  /* 0x0000001c00147c82 */ /* 0x000fe20008000000 */
[----:B------:R-:W-:Y:S01]  /*5a50*/  UMOV UR21, UR29 ;  /* 0x0000001d00157c82 */ /* 0x000fe20008000000 */
[----:B------:R-:W-:Y:S01]  /*5a60*/  UMOV UR11, UR27 ;  /* 0x0000001b000b7c82 */ /* 0x000fe20008000000 */
[----:B------:R-:W-:Y:S01]  /*5a70*/  UMOV UR12, UR28 ;  /* 0x0000001c000c7c82 */ /* 0x000fe20008000000 */
[----:B------:R-:W-:Y:S01]  /*5a80*/  UMOV UR13, UR29 ;  /* 0x0000001d000d7c82 */ /* 0x000fe20008000000 */
[----:B------:R-:W-:Y:S01]  /*5a90*/  UMOV UR9, UR17 ;  /* 0x0000001100097c82 */ /* 0x000fe20008000000 */
[----:B------:R-:W-:Y:S01]  /*5aa0*/  VOTEU.ALL UP0, P2 ;  /* 0x0000000000ff7886 */ /* 0x000fe20001000000 */
[----:B------:R-:W-:Y:S01]  /*5ab0*/  @!P2 IMAD.X R0, RZ, RZ, R11, P0 ;  /* 0x000000ffff00a224 */ /* 0x000fe200000e060b */
[----:B------:R-:W-:Y:S02]  /*5ac0*/  R2UR UR55, R58 ;  /* 0x000000003a3772ca */ /* 0x000fe400000e0000 */
[----:B------:R-:W-:Y:S01]  /*5ad0*/  R2UR UR44, R59 ;  /* 0x000000003b2c72ca */ /* 0x000fe200000e0000 */
[----:B------:R-:W-:Y:S01]  /*5ae0*/  @!UP0 ULEA UR4, UR6, UR31, 0xd ;  /* 0x0000001f06048291 */ /* 0x000fe2000f8e68ff */
[----:B------:R-:W-:Y:S01]  /*5af0*/  LOP3.LUT R8, R8, 0x1, RZ, 0x3c, !PT ;  /* 0x0000000108087812 */ /* 0x000fe200078e3cff */
[----:B------:R-:W-:Y:S02]  /*5b00*/  @!UP0 UPRMT UR7, URZ, 0x40, URZ ;  /* 0x00000040ff078896 */ /* 0x000fe400080000ff */
[----:B------:R-:W-:Y:S02]  /*5b10*/  @!UP0 UIADD3 UR16, UPT, UPT, UR4, 0x200, URZ ;  /* 0x0000020004108890 */ /* 0x000fe4000fffe0ff */
[----:B------:R-:W-:Y:S02]  /*5b20*/  @!UP0 UIADD3 UR8, UPT, UPT, UR4, 0x1200, URZ ;  /* 0x0000120004088890 */ /* 0x000fe4000fffe0ff */
[----:B------:R-:W-:Y:S01]  /*5b30*/  UIADD3 UR4, UPT, UPT, UR6, 0x1, URZ ;  /* 0x0000000106047890 */ /* 0x000fe2000fffe0ff */
[----:B------:R-:W-:Y:S01]  /*5b40*/  @!P2 R2UR UR6, R2 ;  /* 0x000000000206a2ca */ /* 0x000fe200000e0000 */
[----:B------:R-:W-:Y:S02]  /*5b50*/  @!UP0 UIADD3 UR18, UPT, UPT, UR26, 0x10, URZ ;  /* 0x000000101a128890 */ /* 0x000fe4000fffe0ff */
[----:B------:R-:W-:Y:S02]  /*5b60*/  @!UP0 UIADD3 UR10, UPT, UPT, UR26, 0x30, URZ ;  /* 0x000000301a0a8890 */ /* 0x000fe4000fffe0ff */
[----:B------:R-:W-:Y:S02]  /*5b70*/  @!UP0 UPRMT UR24, UR7, 0x5410, URZ ;  /* 0x0000541007188896 */ /* 0x000fe400080000ff */
[----:B------:R-:W-:Y:S02]  /*5b80*/  UISETP.NE.AND UP0, UPT, UR4, 0x3, UPT ;  /* 0x000000030400788c */ /* 0x000fe4000bf05270 */
[----:B------:R-:W-:Y:S02]  /*5b90*/  UIADD3 UR44, UPT, UPT, UR15, UR44, URZ ;  /* 0x0000002c0f2c7290 */ /* 0x000fe4000fffe0ff */
[----:B------:R-:W-:Y:S01]  /*5ba0*/  USEL UR32, UR4, URZ, UP0 ;  /* 0x000000ff04207287 */ /* 0x000fe20008000000 */
[----:B------:R-:W-:Y:S01]  /*5bb0*/  @!P2 R2UR UR4, R0 ;  /* 0x000000000004a2ca */ /* 0x000fe200000e0000 */
[----:B------:R-:W-:Y:S01]  /*5bc0*/  IMAD.U32 R4, RZ, RZ, UR6 ;  /* 0x00000006ff047e24 */ /* 0x000fe2000f8e00ff */
[----:B------:R-:W-:Y:S02]  /*5bd0*/  USEL UR25, URZ, 0x1, UP0 ;  /* 0x00000001ff197887 */ /* 0x000fe40008000000 */
[----:B------:R-:W-:Y:S02]  /*5be0*/  VOTEU.ALL UP0, P2 ;  /* 0x0000000000ff7886 */ /* 0x000fe40001000000 */
[----:B------:R-:W-:Y:S02]  /*5bf0*/  @!P2 R2UR UR6, R4 ;  /* 0x000000000406a2ca */ /* 0x000fe400000e0000 */
[----:B------:R-:W-:Y:S05]  /*5c00*/  LOP3.LUT R9, R9, UR25, RZ, 0x3c, !PT ;  /* 0x0000001909097c12 */ /* 0x000fea000f8e3cff */
[----:B--2---:R-:W-:Y:S01]  /*5c10*/  IMAD.U32 R5, RZ, RZ, UR4 ;  /* 0x00000004ff057e24 */ /* 0x004fe2000f8e00ff */
[----:B---3--:R-:W-:Y:S04]  /*5c20*/  UPRMT UR4, UR56, 0x654, UR17 ;  /* 0x0000065438047896 */ /* 0x008fe80008000011 */
[----:B------:R-:W-:Y:S11]  /*5c30*/  @!P2 R2UR UR7, R5 ;  /* 0x000000000507a2ca */ /* 0x000ff600000e0000 */
[----:B------:R-:W-:Y:S02]  /*5c40*/  @!UPT UIADD3 URZ, UPT, UPT, URZ, URZ, URZ ;  /* 0x000000fffffff290 */ /* 0x000fe4000fffe0ff */
[----:B------:R2:W-:Y:S01]  /*5c50*/  @!UP0 UTMALDG.4D.IM2COL [UR16], [UR6], UR24 ;  /* 0x00000010060083b4 */ /* 0x0005e20008058018 */
[----:B------:R-:W-:Y:S05]  /*5c60*/  VOTEU.ALL UP0, P2 ;  /* 0x0000000000ff7886 */ /* 0x000fea0001000000 */
[----:B------:R4:W-:Y:S01]  /*5c70*/  @!UP0 UTMALDG.4D.IM2COL [UR8], [UR6], UR24 ;  /* 0x00000008060083b4 */ /* 0x0009e20008058018 */
[----:B------:R4:W-:Y:S01]  /*5c80*/  @!P2 SYNCS.ARRIVE.TRANS64.RED.A0TR RZ, [UR5+0x100], R3 ;  /* 0x00010003ffffa9a7 */ /* 0x0009e20008300405 */
[----:B------:R-:W-:Y:S01]  /*5c90*/  SYNCS.ARRIVE.TRANS64.RED.A1T0 RZ, [UR4], RZ ;  /* 0x000000ffffff79a7 */ /* 0x000fe20008100404 */
[----:B--2---:R-:W-:Y:S01]  /*5ca0*/  UIADD3 UR20, UPT, UPT, UR14, UR55, URZ ;  /* 0x000000370e147290 */ /* 0x004fe2000fffe0ff */
[----:B------:R-:W-:Y:S11]  /*5cb0*/  BRA.U UP2, `(.L_x_100) ;  /* 0xfffffff102747547 */ /* 0x000ff6000b83ffff */
[----:B------:R-:W-:Y:S01]  /*5cc0*/  UIADD3 UR31, UPT, UPT, UR31, 0x118, URZ ;  /* 0x000001181f1f7890 */ /* 0x000fe2000fffe0ff */
[----:B----4-:R-:W-:-:S03]  /*5cd0*/  SHF.L.U32 R3, R9, 0x1f, RZ ;  /* 0x0000001f09037819 */ /* 0x010fc600000006ff */
[----:B------:R-:W-:-:S09]  /*5ce0*/  ULEA UR4, UR32, UR31, 0x3 ;  /* 0x0000001f20047291 */ /* 0x000fd2000f8e18ff */
[----:B------:R-:W2:Y:S02]  /*5cf0*/  SYNCS.PHASECHK.TRANS64.TRYWAIT P0, [UR4], R3 ;  /* 0x00000003ff0075a7 */ /* 0x000ea40008001104 */
[----:B--2---:R-:W-:Y:S05]  /*5d00*/  @!P0 BRA `(.L_x_101) ;  /* 0x00000038000c8947 */ /* 0x004fea0003800000 */
.L_x_196:
[----:B------:R-:W-:-:S04]  /*5d10*/  UIADD3 UR4, UPT, UPT, UR32, 0x1, URZ ;  /* 0x0000000120047890 */ /* 0x000fc8000fffe0ff */
[----:B------:R-:W-:-:S04]  /*5d20*/  UISETP.NE.AND UP0, UPT, UR4, 0x3, UPT ;  /* 0x000000030400788c */ /* 0x000fc8000bf05270 */
[----:B------:R-:W-:Y:S02]  /*5d30*/  USEL UR6, URZ, 0x1, UP0 ;  /* 0x00000001ff067887 */ /* 0x000fe40008000000 */
[----:B------:R-:W-:-:S04]  /*5d40*/  USEL UR4, UR4, URZ, UP0 ;  /* 0x000000ff04047287 */ /* 0x000fc80008000000 */
[----:B------:R-:W-:Y:S01]  /*5d50*/  ULEA UR5, UR4, UR31, 0x3 ;  /* 0x0000001f04057291 */ /* 0x000fe2000f8e18ff */
[----:B------:R-:W-:-:S04]  /*5d60*/  LOP3.LUT R9, R9, UR6, RZ, 0x3c, !PT ;  /* 0x0000000609097c12 */ /* 0x000fc8000f8e3cff */
[----:B--2---:R-:W-:-:S04]  /*5d70*/  SHF.L.U32 R3, R9, 0x1f, RZ ;  /* 0x0000001f09037819 */ /* 0x004fc800000006ff */
[----:B------:R-:W2:Y:S02]  /*5d80*/  SYNCS.PHASECHK.TRANS64.TRYWAIT P0, [UR5], R3 ;  /* 0x00000003ff0075a7 */ /* 0x000ea40008001105 */
[----:B--2---:R-:W-:Y:S05]  /*5d90*/  @!P0 BRA `(.L_x_102) ;  /* 0x0000003800008947 */ /* 0x004fea0003800000 */
.L_x_198:
[----:B------:R-:W-:-:S04]  /*5da0*/  UIADD3 UR4, UPT, UPT, UR4, 0x1, URZ ;  /* 0x0000000104047890 */ /* 0x000fc8000fffe0ff */
[----:B------:R-:W-:-:S04]  /*5db0*/  UISETP.NE.AND UP0, UPT, UR4, 0x3, UPT ;  /* 0x000000030400788c */ /* 0x000fc8000bf05270 */
[----:B------:R-:W-:Y:S02]  /*5dc0*/  USEL UR5, URZ, 0x1, UP0 ;  /* 0x00000001ff057887 */ /* 0x000fe40008000000 */
[----:B------:R-:W-:-:S04]  /*5dd0*/  USEL UR4, UR4, URZ, UP0 ;  /* 0x000000ff04047287 */ /* 0x000fc80008000000 */
[----:B------:R-:W-:Y:S01]  /*5de0*/  ULEA UR4, UR4, UR31, 0x3 ;  /* 0x0000001f04047291 */ /* 0x000fe2000f8e18ff */
[----:B--2---:R-:W-:-:S04]  /*5df0*/  LOP3.LUT R3, R9, UR5, RZ, 0x3c, !PT ;  /* 0x0000000509037c12 */ /* 0x004fc8000f8e3cff */
[----:B------:R-:W-:Y:S01]  /*5e00*/  SHF.L.U32 R3, R3, 0x1f, RZ ;  /* 0x0000001f03037819 */ /* 0x000fe200000006ff */
[----:B------:R-:W-:-:S07]  /*5e10*/  IMAD.U32 R0, RZ, RZ, UR4 ;  /* 0x00000004ff007e24 */ /* 0x000fce000f8e00ff */
.L_x_103:
[----:B--2---:R2:W3:Y:S02]  /*5e20*/  SYNCS.PHASECHK.TRANS64.TRYWAIT P0, [R0+URZ], R3 ;  /* 0x00000003000075a7 */ /* 0x0044e400080011ff */
[----:B---3--:R-:W-:Y:S05]  /*5e30*/  @!P0 NANOSLEEP.SYNCS 0x989680 ;  /* 0x009896800000895d */ /* 0x008fea0003900000 */
[----:B------:R-:W3:Y:S02]  /*5e40*/  @!P0 SYNCS.PHASECHK.TRANS64 P0, [R0+URZ], R3 ;  /* 0x00000003000085a7 */ /* 0x000ee400080010ff */
[----:B-1-3--:R-:W-:Y:S05]  /*5e50*/  @P0 EXIT ;  /* 0x000000000000094d */ /* 0x00afea0003800000 */
[----:B------:R-:W-:Y:S05]  /*5e60*/  BRA `(.L_x_103) ;  /* 0xfffffffc00ec7947 */ /* 0x000fea000383ffff */
.L_x_91:
[----:B------:R-:W-:-:S06]  /*5e70*/  UISETP.GE.AND UP0, UPT, UR18, 0x4, UPT ;  /* 0x000000041200788c */ /* 0x000fcc000bf06270 */
[----:B------:R-:W-:-:S13]  /*5e80*/  PLOP3.LUT P0, PT, PT, PT, UP0, 0x80, 0x8 ;  /* 0x000000000008781c */ /* 0x000fda0003f0f008 */
[----:B-1----:R-:W-:Y:S05]  /*5e90*/  @!P0 EXIT ;  /* 0x000000000000894d */ /* 0x002fea0003800000 */
[----:B------:R-:W1:Y:S08]  /*5ea0*/  S2UR UR4, SR_CgaCtaId ;  /* 0x00000000000479c3 */ /* 0x000e700000008800 */
[----:B------:R-:W-:Y:S01]  /*5eb0*/  BAR.SYNC.DEFER_BLOCKING 0x6, 0xa0 ;  /* 0x0182800000007b1d */ /* 0x000fe20000010000 */
[C---:B------:R-:W-:Y:S01]  /*5ec0*/  IMAD.SHL.U32 R0, R61.reuse, 0x10, RZ ;  /* 0x000000103d007824 */ /* 0x040fe200078e00ff */
[----:B------:R-:W-:Y:S01]  /*5ed0*/  LOP3.LUT R67, R61, 0x60, RZ, 0xc0, !PT ;  /* 0x000000603d437812 */ /* 0x000fe200078ec0ff */
[----:B------:R-:W-:Y:S01]  /*5ee0*/  IMAD.SHL.U32 R3, R57, 0x200, RZ ;  /* 0x0000020039037824 */ /* 0x000fe200078e00ff */
[C---:B------:R-:W-:Y:S01]  /*5ef0*/  LOP3.LUT R62, R61.reuse, 0x2, RZ, 0xc0, !PT ;  /* 0x000000023d3e7812 */ /* 0x040fe200078ec0ff */
[C---:B------:R-:W-:Y:S01]  /*5f00*/  IMAD.SHL.U32 R5, R61.reuse, 0x2, RZ ;  /* 0x000000023d057824 */ /* 0x040fe200078e00ff */
[----:B------:R-:W-:Y:S01]  /*5f10*/  UMOV UR46, 0x400 ;  /* 0x00000400002e7882 */ /* 0x000fe20000000000 */
[C---:B------:R-:W-:Y:S01]  /*5f20*/  LOP3.LUT R66, R0.reuse, 0x590, RZ, 0xc0, !PT ;  /* 0x0000059000427812 */ /* 0x040fe200078ec0ff */
[----:B------:R-:W2:Y:S01]  /*5f30*/  LDC.64 R54, c[0x0][0x8b0] ;  /* 0x00022c00ff367b82 */ /* 0x000ea20000000a00 */
[----:B------:R-:W-:Y:S01]  /*5f40*/  LOP3.LUT R0, R0, 0x60, RZ, 0xc0, !PT ;  /* 0x0000006000007812 */ /* 0x000fe200078ec0ff */
[----:B------:R-:W-:Y:S01]  /*5f50*/  IMAD.U32 R23, R61, 0x10000, RZ ;  /* 0x000100003d177824 */ /* 0x000fe200078e00ff */
[----:B------:R-:W-:Y:S01]  /*5f60*/  LOP3.LUT R66, R66, 0x200, R3, 0xf8, !PT ;  /* 0x0000020042427812 */ /* 0x000fe200078ef803 */
[----:B------:R-:W-:Y:S01]  /*5f70*/  IMAD.MOV.U32 R22, RZ, RZ, RZ ;  /* 0x000000ffff167224 */ /* 0x000fe200078e00ff */
[----:B------:R-:W-:Y:S01]  /*5f80*/  LOP3.LUT R5, R0, 0xc, R5, 0xf8, !PT ;  /* 0x0000000c00057812 */ /* 0x000fe200078ef805 */
[----:B------:R-:W-:Y:S01]  /*5f90*/  IMAD.SHL.U32 R0, R57, 0x200000, RZ ;  /* 0x0020000039007824 */ /* 0x000fe200078e00ff */
[----:B------:R-:W-:Y:S01]  /*5fa0*/  LOP3.LUT R61, R61, 0x4, RZ, 0xc0, !PT ;  /* 0x000000043d3d7812 */ /* 0x000fe200078ec0ff */
[----:B------:R-:W3:Y:S01]  /*5fb0*/  LDC.64 R52, c[0x0][0x8a8] ;  /* 0x00022a00ff347b82 */ /* 0x000ee20000000a00 */
[----:B------:R-:W-:Y:S01]  /*5fc0*/  LOP3.LUT R66, R66, R5, RZ, 0xfc, !PT ;  /* 0x0000000542427212 */ /* 0x000fe200078efcff */
[----:B------:R-:W-:Y:S01]  /*5fd0*/  IMAD.MOV.U32 R64, RZ, RZ, RZ ;  /* 0x000000ffff407224 */ /* 0x000fe200078e00ff */
[----:B------:R-:W-:Y:S01]  /*5fe0*/  LOP3.LUT R0, R0, 0x200000, RZ, 0xc0, !PT ;  /* 0x0020000000007812 */ /* 0x000fe200078ec0ff */
[----:B------:R-:W-:Y:S01]  /*5ff0*/  IMAD.MOV.U32 R63, RZ, RZ, RZ ;  /* 0x000000ffff3f7224 */ /* 0x000fe200078e00ff */
[----:B------:R-:W-:Y:S01]  /*6000*/  IADD3 R65, PT, PT, -R61, 0x2, RZ ;  /* 0x000000023d417810 */ /* 0x000fe20007ffe1ff */
[----:B------:R-:W-:Y:S01]  /*6010*/  IMAD.MOV R62, RZ, RZ, -R62 ;  /* 0x000000ffff3e7224 */ /* 0x000fe200078e0a3e */
[----:B-1----:R-:W-:Y:S01]  /*6020*/  ULEA UR46, UR4, UR46, 0x18 ;  /* 0x0000002e042e7291 */ /* 0x002fe2000f8ec0ff */
[----:B------:R-:W-:Y:S01]  /*6030*/  LOP3.LUT R23, R0, 0x400000, R23, 0xf8, !PT ;  /* 0x0040000000177812 */ /* 0x000fe200078ef817 */
[----:B------:R-:W1:Y:S01]  /*6040*/  LDCU.64 UR4, c[0x0][0xa90] ;  /* 0x00015200ff0477ac */ /* 0x000e620008000a00 */
[----:B------:R-:W-:-:S02]  /*6050*/  IMAD.MOV R61, RZ, RZ, -R61 ;  /* 0x000000ffff3d7224 */ /* 0x000fc400078e0a3d */
[----:B------:R-:W-:Y:S01]  /*6060*/  IMAD.SHL.U32 R65, R65, 0x10, RZ ;  /* 0x0000001041417824 */ /* 0x000fe200078e00ff */
[----:B------:R-:W4:Y:S03]  /*6070*/  LDCU UR59, c[0x0][0x370] ;  /* 0x00006e00ff3b77ac */ /* 0x000f260008000800 */
[----:B------:R-:W4:Y:S01]  /*6080*/  LDS R2, [UR46+0x190] ;  /* 0x0001902eff027984 */ /* 0x000f220008000800 */
[----:B------:R-:W2:Y:S01]  /*6090*/  LDCU UR42, c[0x0][0xb0c] ;  /* 0x00016180ff2a77ac */ /* 0x000ea20008000800 */
[----:B------:R-:W2:Y:S01]  /*60a0*/  LDCU UR38, c[0x0][0xb30] ;  /* 0x00016600ff2677ac */ /* 0x000ea20008000800 */
[----:B------:R-:W2:Y:S01]  /*60b0*/  LDCU.64 UR56, c[0x0][0x888] ;  /* 0x00011100ff3877ac */ /* 0x000ea20008000a00 */
[----:B-1----:R-:W-:Y:S01]  /*60c0*/  IMAD.U32 R69, RZ, RZ, UR4 ;  /* 0x00000004ff457e24 */ /* 0x002fe2000f8e00ff */
[----:B------:R-:W-:Y:S01]  /*60d0*/  MOV R68, UR5 ;  /* 0x0000000500447c02 */ /* 0x000fe20008000f00 */
[----:B------:R-:W-:Y:S01]  /*60e0*/  UIADD3 UR4, UPT, UPT, UR46, 0x200, URZ ;  /* 0x000002002e047890 */ /* 0x000fe2000fffe0ff */
[----:B------:R-:W1:Y:S05]  /*60f0*/  LDCU.64 UR40, c[0x0][0xb28] ;  /* 0x00016500ff2877ac */ /* 0x000e6a0008000a00 */
[----:B------:R-:W-:Y:S01]  /*6100*/  MOV R0, UR4 ;  /* 0x0000000400007c02 */ /* 0x000fe20008000f00 */
[----:B------:R-:W1:Y:S01]  /*6110*/  LDCU.64 UR62, c[0x0][0x890] ;  /* 0x00011200ff3e77ac */ /* 0x000e620008000a00 */
[----:B------:R-:W-:Y:S01]  /*6120*/  LEA R66, R66, UR4, 0x2 ;  /* 0x0000000442427c11 */ /* 0x000fe2000f8e10ff */
[----:B------:R-:W1:Y:S01]  /*6130*/  LDCU.128 UR52, c[0x0][0xb10] ;  /* 0x00016200ff3477ac */ /* 0x000e620008000c00 */
[----:B------:R-:W1:Y:S01]  /*6140*/  LDCU UR58, c[0x0][0x374] ;  /* 0x00006e80ff3a77ac */ /* 0x000e620008000800 */
[----:B------:R-:W-:Y:S01]  /*6150*/  UMOV UR51, 0x1 ;  /* 0x0000000100337882 */ /* 0x000fe20000000000 */
[----:B------:R-:W-:Y:S01]  /*6160*/  UMOV UR48, URZ ;  /* 0x000000ff00307c82 */ /* 0x000fe20008000000 */
[----:B------:R-:W-:Y:S01]  /*6170*/  UMOV UR50, URZ ;  /* 0x000000ff00327c82 */ /* 0x000fe20008000000 */
[----:B------:R-:W-:Y:S01]  /*6180*/  UMOV UR49, URZ ;  /* 0x000000ff00317c82 */ /* 0x000fe20008000000 */
[C---:B----4-:R-:W-:Y:S01]  /*6190*/  VIADD R3, R2.reuse, 0x20 ;  /* 0x0000002002037836 */ /* 0x050fe20000000000 */
[----:B------:R-:W-:-:S04]  /*61a0*/  LOP3.LUT R2, R2, 0xffff, RZ, 0xc0, !PT ;  /* 0x0000ffff02027812 */ /* 0x000fc800078ec0ff */
[----:B------:R-:W-:-:S05]  /*61b0*/  LOP3.LUT R3, R3, 0xffff, RZ, 0xc0, !PT ;  /* 0x0000ffff03037812 */ /* 0x000fca00078ec0ff */
[----:B-123--:R4:W-:Y:S02]  /*61c0*/  STL.64 [R1], R2 ;  /* 0x0000000201007387 */ /* 0x00e9e40000100a00 */
.L_x_134:
[----:B----4-:R-:W-:Y:S04]  /*61d0*/  SHF.L.U32 R3, R63, 0x1f, RZ ;  /* 0x0000001f3f037819 */ /* 0x010fe800000006ff */
[----:B-1----:R-:W1:Y:S02]  /*61e0*/  SYNCS.PHASECHK.TRANS64.TRYWAIT P0, [UR46+0x140], R3 ;  /* 0x00014003ff0075a7 */ /* 0x002e64000800112e */
[----:B-12---:R-:W-:Y:S05]  /*61f0*/  @!P0 BRA `(.L_x_104) ;  /* 0x0000003400008947 */ /* 0x006fea0003800000 */
.L_x_200:
[----:B------:R-:W-:Y:S01]  /*6200*/  LEA R2, R22, UR43, 0x2 ;  /* 0x0000002b16027c11 */ /* 0x000fe2000f8e10ff */
        /* <DEDUP_REMOVED lines=9> */
[----:B------:R-:W-:Y:S09]  /*62a0*/  UPRMT UR4, URZ, 0x654, UR4 ;  /* 0x00000654ff047896 */ /* 0x000ff20008000004 */
[----:B---3--:R-:W-:Y:S01]  /*62b0*/  SYNCS.ARRIVE.TRANS64.RED.A1T0 RZ, [UR4], RZ ;  /* 0x000000ffffff79a7 */ /* 0x008fe20008100404 */
[----:B------:R-:W5:Y:S01]  /*62c0*/  LDL R2, [R2] ;  /* 0x0000000002027983 */ /* 0x000f620000100800 */
[----:B--2---:R-:W-:Y:S11]  /*62d0*/  LOP3.LUT P0, RZ, R6, 0x1, RZ, 0xc0, !PT ;  /* 0x0000000106ff7812 */ /* 0x004ff6000780c0ff */
[----:B------:R-:W-:Y:S02]  /*62e0*/  @!UPT UIADD3 URZ, UPT, UPT, URZ, URZ, URZ ;  /* 0x000000fffffff290 */ /* 0x000fe4000fffe0ff */
[----:B------:R-:W-:Y:S01]  /*62f0*/  VOTEU.ANY UP1, P0 ;  /* 0x0000000000ff7886 */ /* 0x000fe20000020100 */
[----:B------:R-:W-:Y:S01]  /*6300*/  PLOP3.LUT P0, PT, PT, PT, UP1, 0x80, 0x8 ;  /* 0x000000000008781c */ /* 0x000fe20003f0f018 */
[----:B------:R-:W-:Y:S11]  /*6310*/  UP2UR UR60, UPR, URZ, 0x2 ;  /* 0x00000002ff3c7883 */ /* 0x000ff60008000000 */
[----:B------:R-:W-:Y:S01]  /*6320*/  @!UPT UIADD3 URZ, UPT, UPT, URZ, URZ, URZ ;  /* 0x000000fffffff290 */ /* 0x000fe2000fffe0ff */
[----:B-1----:R-:W-:Y:S02]  /*6330*/  @P0 MOV R3, R4 ;  /* 0x0000000400030202 */ /* 0x002fe40000000f00 */
[----:B------:R-:W-:Y:S02]  /*6340*/  @P0 LOP3.LUT R0, R5, 0xffff, RZ, 0xc0, !PT ;  /* 0x0000ffff05000812 */ /* 0x000fe400078ec0ff */
[----:B------:R-:W-:Y:S02]  /*6350*/  @P0 R2UR UR5, R3 ;  /* 0x00000000030502ca */ /* 0x000fe400000e0000 */
[----:B------:R-:W-:Y:S11]  /*6360*/  @P0 R2UR UR4, R0 ;  /* 0x00000000000402ca */ /* 0x000ff600000e0000 */
[----:B------:R-:W-:Y:S02]  /*6370*/  @UP1 UMOV UR37, UR5 ;  /* 0x0000000500251c82 */ /* 0x000fe40008000000 */
[----:B------:R-:W-:Y:S01]  /*6380*/  @UP1 UMOV UR36, UR4 ;  /* 0x0000000400241c82 */ /* 0x000fe20008000000 */
[----:B------:R-:W-:Y:S05]  /*6390*/  BRA.U !UP0, `(.L_x_105) ;  /* 0x0000000108cc7547 */ /* 0x000fea000b800000 */
[----:B------:R-:W1:Y:S01]  /*63a0*/  LDCU UR9, c[0x0][0xb20] ;  /* 0x00016400ff0977ac */ /* 0x000e620008000800 */
[----:B------:R-:W-:Y:S02]  /*63b0*/  UIMAD.WIDE.U32 UR4, UR58, UR55, URZ ;  /* 0x000000373a0472a5 */ /* 0x000fe4000f8e00ff */
[----:B------:R-:W-:Y:S02]  /*63c0*/  UIMAD.WIDE.U32 UR6, UR59, UR52, URZ ;  /* 0x000000343b0672a5 */ /* 0x000fe4000f8e00ff */
[----:B------:R-:W-:Y:S02]  /*63d0*/  UIMAD.WIDE.U32 UR10, UR36, UR55, URZ ;  /* 0x00000037240a72a5 */ /* 0x000fe4000f8e00ff */
[----:B------:R-:W-:Y:S02]  /*63e0*/  UISETP.NE.AND UP0, UPT, UR54, 0x1, UPT ;  /* 0x000000013600788c */ /* 0x000fe4000bf05270 */
[----:B------:R-:W-:Y:S02]  /*63f0*/  UISETP.NE.AND UP1, UPT, UR42, 0x1, UPT ;  /* 0x000000012a00788c */ /* 0x000fe4000bf25270 */
[----:B------:R-:W-:Y:S02]  /*6400*/  UISETP.NE.AND UP2, UPT, UR39, 0x1, UPT ;  /* 0x000000012700788c */ /* 0x000fe4000bf45270 */
[----:B------:R-:W-:Y:S01]  /*6410*/  UIMAD.WIDE.U32 UR12, UR37, UR52, URZ ;  /* 0x00000034250c72a5 */ /* 0x000fe2000f8e00ff */
[----:B------:R-:W-:Y:S01]  /*6420*/  UMOV UR4, UR5 ;  /* 0x0000000500047c82 */ /* 0x000fe20008000000 */
[----:B------:R-:W-:Y:S01]  /*6430*/  UMOV UR6, UR11 ;  /* 0x0000000b00067c82 */ /* 0x000fe20008000000 */
[----:B-1----:R-:W-:Y:S03]  /*6440*/  USHF.R.U32.HI UR8, URZ, UR9, UR4 ;  /* 0x00000009ff087299 */ /* 0x002fe60008011604 */
[----:B------:R-:W-:Y:S02]  /*6450*/  UMOV UR4, UR7 ;  /* 0x0000000700047c82 */ /* 0x000fe40008000000 */
[----:B------:R-:W-:Y:S02]  /*6460*/  USHF.R.U32.HI UR5, URZ, UR53, UR4 ;  /* 0x00000035ff057299 */ /* 0x000fe40008011604 */
[----:B------:R-:W-:Y:S02]  /*6470*/  USEL UR4, UR58, UR8, !UP0 ;  /* 0x000000083a047287 */ /* 0x000fe4000c000000 */
[----:B------:R-:W-:Y:S02]  /*6480*/  USHF.R.U32.HI UR8, URZ, UR9, UR6 ;  /* 0x00000009ff087299 */ /* 0x000fe40008011606 */
[----:B------:R-:W-:Y:S02]  /*6490*/  UIMAD.WIDE.U32 UR6, UR4, UR40, URZ ;  /* 0x00000028040672a5 */ /* 0x000fe4000f8e00ff */
[----:B------:R-:W-:Y:S02]  /*64a0*/  USEL UR9, UR59, UR5, !UP1 ;  /* 0x000000053b097287 */ /* 0x000fe4000c800000 */
[----:B------:R-:W-:Y:S02]  /*64b0*/  USEL UR8, UR36, UR8, !UP0 ;  /* 0x0000000824087287 */ /* 0x000fe4000c000000 */
[----:B------:R-:W-:Y:S01]  /*64c0*/  UIMAD.WIDE.U32 UR10, UR9, UR40, URZ ;  /* 0x00000028090a72a5 */ /* 0x000fe2000f8e00ff */
[----:B------:R-:W-:Y:S01]  /*64d0*/  UMOV UR6, UR7 ;  /* 0x0000000700067c82 */ /* 0x000fe20008000000 */
[----:B------:R-:W-:Y:S01]  /*64e0*/  UMOV UR5, UR13 ;  /* 0x0000000d00057c82 */ /* 0x000fe20008000000 */
[----:B------:R-:W-:Y:S02]  /*64f0*/  @UP2 USHF.R.U32.HI UR4, URZ, UR41, UR6 ;  /* 0x00000029ff042299 */ /* 0x000fe40008011606 */
[----:B------:R-:W-:Y:S02]  /*6500*/  USHF.R.U32.HI UR5, URZ, UR53, UR5 ;  /* 0x00000035ff057299 */ /* 0x000fe40008011605 */
[----:B------:R-:W-:Y:S02]  /*6510*/  UIMAD UR4, UR39, UR4, URZ ;  /* 0x00000004270472a4 */ /* 0x000fe4000f8e02ff */
[----:B------:R-:W-:Y:S02]  /*6520*/  USEL UR5, UR37, UR5, !UP1 ;  /* 0x0000000525057287 */ /* 0x000fe4000c800000 */
[----:B------:R-:W-:Y:S01]  /*6530*/  UISETP.GE.AND UP0, UPT, UR8, UR4, UPT ;  /* 0x000000040800728c */ /* 0x000fe2000bf06270 */
[----:B------:R-:W-:Y:S01]  /*6540*/  UMOV UR6, UR11 ;  /* 0x0000000b00067c82 */ /* 0x000fe20008000000 */
[----:B------:R-:W-:Y:S02]  /*6550*/  UIMAD.WIDE.U32 UR10, UR8, UR40, URZ ;  /* 0x00000028080a72a5 */ /* 0x000fe4000f8e00ff */
[----:B------:R-:W-:Y:S04]  /*6560*/  @UP2 USHF.R.U32.HI UR9, URZ, UR41, UR6 ;  /* 0x00000029ff092299 */ /* 0x000fe80008011606 */
[----:B------:R-:W-:Y:S01]  /*6570*/  UIMAD UR6, UR39, UR9, URZ ;  /* 0x00000009270672a4 */ /* 0x000fe2000f8e02ff */
[----:B------:R-:W-:Y:S03]  /*6580*/  UMOV UR4, UR11 ;  /* 0x0000000b00047c82 */ /* 0x000fe60008000000 */
[----:B------:R-:W-:Y:S02]  /*6590*/  UISETP.GE.OR UP0, UPT, UR5, UR6, UP0 ;  /* 0x000000060500728c */ /* 0x000fe40008706670 */
[----:B------:R-:W-:Y:S02]  /*65a0*/  USHF.R.U32.HI UR4, URZ, UR41, UR4 ;  /* 0x00000029ff047299 */ /* 0x000fe40008011604 */
[----:B------:R-:W-:Y:S02]  /*65b0*/  UIMAD.WIDE.U32 UR6, UR5, UR40, URZ ;  /* 0x00000028050672a5 */ /* 0x000fe4000f8e00ff */
[----:B------:R-:W-:Y:S02]  /*65c0*/  USEL UR11, UR8, UR4, !UP2 ;  /* 0x00000004080b7287 */ /* 0x000fe4000d000000 */
[----:B------:R-:W-:Y:S02]  /*65d0*/  UIADD3 UR6, UPT, UPT, -UR5, URZ, URZ ;  /* 0x000000ff05067290 */ /* 0x000fe4000fffe1ff */
[----:B------:R-:W-:Y:S02]  /*65e0*/  UIADD3 UR10, UPT, UPT, -UR11, URZ, URZ ;  /* 0x000000ff0b0a7290 */ /* 0x000fe4000fffe1ff */
[----:B------:R-:W-:Y:S02]  /*65f0*/  UIMAD UR6, UR42, UR6, UR37 ;  /* 0x000000062a0672a4 */ /* 0x000fe4000f8e0225 */
[----:B------:R-:W-:Y:S01]  /*6600*/  UIMAD UR10, UR39, UR10, UR8 ;  /* 0x0000000a270a72a4 */ /* 0x000fe2000f8e0208 */
[----:B------:R-:W-:Y:S01]  /*6610*/  @!UP0 UMOV UR4, UR7 ;  /* 0x0000000700048c82 */ /* 0x000fe20008000000 */
[----:B------:R-:W-:Y:S02]  /*6620*/  UIADD3 UR7, UPT, UPT, -UR8, URZ, URZ ;  /* 0x000000ff08077290 */ /* 0x000fe4000fffe1ff */
[----:B------:R-:W-:Y:S04]  /*6630*/  @!UP0 USHF.R.U32.HI UR4, URZ, UR41, UR4 ;  /* 0x00000029ff048299 */ /* 0x000fe80008011604 */
[----:B------:R-:W-:Y:S04]  /*6640*/  @!UP0 USEL UR4, UR5, UR4, !UP2 ;  /* 0x0000000405048287 */ /* 0x000fe8000d000000 */
[----:B------:R-:W-:Y:S02]  /*6650*/  @!UP0 UIMAD UR9, UR9, UR10, UR4 ;  /* 0x0000000a090982a4 */ /* 0x000fe4000f8e0204 */
[----:B------:R-:W-:Y:S02]  /*6660*/  @!UP0 UIADD3 UR10, UPT, UPT, UR11, -UR4, URZ ;  /* 0x800000040b0a8290 */ /* 0x000fe4000fffe0ff */
[----:B------:R-:W-:Y:S02]  /*6670*/  UIMAD UR4, UR54, UR7, UR36 ;  /* 0x00000007360472a4 */ /* 0x000fe4000f8e0224 */
[----:B------:R-:W-:Y:S03]  /*6680*/  @!UP0 UIMAD UR8, UR10, UR39, UR5 ;  /* 0x000000270a0882a4 */ /* 0x000fe6000f8e0205 */
[----:B------:R-:W-:Y:S02]  /*6690*/  @!UP0 UMOV UR5, UR9 ;  /* 0x0000000900058c82 */ /* 0x000fe40008000000 */
[----:B------:R-:W-:Y:S02]  /*66a0*/  UIMAD UR37, UR5, UR42, UR6 ;  /* 0x0000002a052572a4 */ /* 0x000fe4000f8e0206 */
[----:B------:R-:W-:Y:S11]  /*66b0*/  UIMAD UR36, UR8, UR54, UR4 ;  /* 0x00000036082472a4 */ /* 0x000ff6000f8e0204 */
[----:B------:R-:W-:Y:S01]  /*66c0*/  @!UPT UIADD3 URZ, UPT, UPT, URZ, URZ, URZ ;  /* 0x000000fffffff290 */ /* 0x000fe2000fffe0ff */
.L_x_105:
[----:B------:R-:W-:Y:S01]  /*66d0*/  UISETP.NE.AND UP0, UPT, UR38, 0x1, UPT ;  /* 0x000000012600788c */ /* 0x000fe2000bf05270 */
[----:B------:R-:W-:Y:S01]  /*66e0*/  @P0 SHF.R.U32.HI R4, RZ, 0x10, R5 ;  /* 0x00000010ff040819 */ /* 0x000fe20000011605 */
[----:B------:R-:W-:Y:S02]  /*66f0*/  UIADD3 UR11, UPT, UPT, UR46, 0x200, URZ ;  /* 0x000002002e0b7890 */ /* 0x000fe4000fffe0ff */
[----:B------:R-:W-:Y:S01]  /*6700*/  USHF.L.U32 UR47, UR20, 0x6, URZ ;  /* 0x00000006142f7899 */ /* 0x000fe200080006ff */
[----:B------:R-:W-:Y:S06]  /*6710*/  @P0 R2UR UR61, R4 ;  /* 0x00000000043d02ca */ /* 0x000fec00000e0000 */
[----:B------:R-:W1:Y:S01]  /*6720*/  @!UP0 LDCU.128 UR12, c[0x0][0xb10] ;  /* 0x00016200ff0c87ac */ /* 0x000e620008000c00 */
[----:B------:R-:W2:Y:S01]  /*6730*/  @!UP0 LDCU UR5, c[0x0][0xb0c] ;  /* 0x00016180ff0587ac */ /* 0x000ea20008000800 */
[----:B------:R-:W3:Y:S01]  /*6740*/  @!UP0 LDCU UR10, c[0x0][0xb20] ;  /* 0x00016400ff0a87ac */ /* 0x000ee20008000800 */
[----:B-1----:R-:W-:Y:S02]  /*6750*/  UIMAD.WIDE.U32 UR8, UR37, UR12, URZ ;  /* 0x0000000c250872a5 */ /* 0x002fe4000f8e00ff */
[----:B------:R-:W-:Y:S02]  /*6760*/  UIMAD.WIDE.U32 UR6, UR36, UR15, URZ ;  /* 0x0000000f240672a5 */ /* 0x000fe4000f8e00ff */
[----:B------:R-:W-:Y:S03]  /*6770*/  @!UP0 UISETP.NE.AND UP1, UPT, UR14, 0x1, UPT ;  /* 0x000000010e00888c */ /* 0x000fe6000bf25270 */
[----:B------:R-:W-:Y:S01]  /*6780*/  @!UP0 UMOV UR4, UR9 ;  /* 0x0000000900048c82 */ /* 0x000fe20008000000 */
[----:B--2---:R-:W-:Y:S02]  /*6790*/  @!UP0 UISETP.NE.AND UP2, UPT, UR5, 0x1, UPT ;  /* 0x000000010500888c */ /* 0x004fe4000bf45270 */
[----:B------:R-:W-:Y:S01]  /*67a0*/  @!UP0 USHF.R.U32.HI UR4, URZ, UR13, UR4 ;  /* 0x0000000dff048299 */ /* 0x000fe20008011604 */
[----:B------:R-:W-:Y:S02]  /*67b0*/  @!UP0 UMOV UR6, UR7 ;  /* 0x0000000700068c82 */ /* 0x000fe40008000000 */
[----:B---3--:R-:W-:Y:S02]  /*67c0*/  @!UP0 USHF.R.U32.HI UR6, URZ, UR10, UR6 ;  /* 0x0000000aff068299 */ /* 0x008fe40008011606 */
[----:B------:R-:W-:Y:S02]  /*67d0*/  @!UP0 USEL UR7, UR37, UR4, !UP2 ;  /* 0x0000000425078287 */ /* 0x000fe4000d000000 */
[----:B------:R-:W-:Y:S04]  /*67e0*/  @!UP0 USEL UR6, UR36, UR6, !UP1 ;  /* 0x0000000624068287 */ /* 0x000fe8000c800000 */
[----:B------:R-:W-:Y:S02]  /*67f0*/  @!UP0 UIADD3 UR4, UPT, UPT, -UR7, UR6, URZ ;  /* 0x0000000607048290 */ /* 0x000fe4000fffe1ff */
[----:B------:R-:W-:Y:S02]  /*6800*/  @!UP0 UIADD3 UR6, UPT, UPT, UR7, -UR6, URZ ;  /* 0x8000000607068290 */ /* 0x000fe4000fffe0ff */
[----:B------:R-:W-:Y:S02]  /*6810*/  @!UP0 UIMAD UR37, UR4, UR5, UR37 ;  /* 0x00000005042582a4 */ /* 0x000fe4000f8e0225 */
[----:B------:R-:W-:Y:S02]  /*6820*/  @!UP0 UIMAD UR36, UR6, UR14, UR36 ;  /* 0x0000000e062482a4 */ /* 0x000fe4000f8e0224 */
[----:B------:R-:W-:Y:S09]  /*6830*/  ULOP3.LUT UP0, URZ, UR11, 0x1b0, URZ, 0xc0, !UPT ;  /* 0x000001b00bff7892 */ /* 0x000ff2000f80c0ff */
[----:B------:R-:W-:Y:S05]  /*6840*/  BRA.U !UP0, `(.L_x_106) ;  /* 0x00000001087c7547 */ /* 0x000fea000b800000 */
[----:B------:R-:W1:Y:S01]  /*6850*/  LDCU.64 UR8, c[0x4][0x80] ;  /* 0x01001000ff0877ac */ /* 0x000e620008000a00 */
[----:B------:R-:W-:Y:S01]  /*6860*/  MOV R16, 0x0 ;  /* 0x0000000000107802 */ /* 0x000fe20000000f00 */
[----:B------:R-:W-:Y:S02]  /*6870*/  HFMA2 R12, -RZ, RZ, 0, 5.9604644775390625e-08 ;  /* 0x00000001ff0c7431 */ /* 0x000fe400000001ff */
[----:B------:R-:W-:Y:S01]  /*6880*/  IMAD.MOV.U32 R8, RZ, RZ, 0x70 ;  /* 0x00000070ff087424 */ /* 0x000fe200078e00ff */
[----:B------:R2:W3:Y:S01]  /*6890*/  LDC.64 R14, c[0x4][R16] ;  /* 0x01000000100e7b82 */ /* 0x0004e20000000a00 */
[----:B------:R-:W4:Y:S01]  /*68a0*/  LDCU.64 UR6, c[0x4][0x88] ;  /* 0x01001100ff0677ac */ /* 0x000f220008000a00 */
[----:B------:R-:W-:Y:S01]  /*68b0*/  IMAD.MOV.U32 R13, RZ, RZ, RZ ;  /* 0x000000ffff0d7224 */ /* 0x000fe200078e00ff */
[----:B------:R-:W2:Y:S01]  /*68c0*/  LDCU.64 UR4, c[0x4][0x8] ;  /* 0x01000100ff0477ac */ /* 0x000ea20008000a00 */
[----:B-1----:R-:W-:Y:S01]  /*68d0*/  MOV R5, UR9 ;  /* 0x0000000900057c02 */ /* 0x002fe20008000f00 */
[----:B------:R-:W-:Y:S01]  /*68e0*/  IMAD.U32 R4, RZ, RZ, UR8 ;  /* 0x00000008ff047e24 */ /* 0x000fe2000f8e00ff */
[----:B----4-:R-:W-:Y:S01]  /*68f0*/  MOV R7, UR7 ;  /* 0x0000000700077c02 */ /* 0x010fe20008000f00 */
[----:B------:R-:W-:Y:S01]  /*6900*/  IMAD.U32 R6, RZ, RZ, UR6 ;  /* 0x00000006ff067e24 */ /* 0x000fe2000f8e00ff */
[----:B--2---:R-:W-:Y:S01]  /*6910*/  MOV R11, UR5 ;  /* 0x00000005000b7c02 */ /* 0x004fe20008000f00 */
[----:B------:R-:W-:Y:S02]  /*6920*/  IMAD.U32 R10, RZ, RZ, UR4 ;  /* 0x00000004ff0a7e24 */ /* 0x000fe4000f8e00ff */
[----:B------:R-:W-:Y:S07]  /*6930*/  LEPC R20, `(.L_x_107) ;  /* 0x000000001014794e */ /* 0x000fee0000000000 */
[----:B---3-5:R-:W-:Y:S05]  /*6940*/  CALL.ABS.NOINC R14 ;  /* 0x000000000e007343 */ /* 0x028fea0003c00000 */
.L_x_107:
[----:B------:R-:W1:Y:S01]  /*6950*/  LDCU.64 UR8, c[0x4][0x80] ;  /* 0x01001000ff0877ac */ /* 0x000e620008000a00 */
[----:B------:R-:W2:Y:S01]  /*6960*/  LDC.64 R16, c[0x4][R16] ;  /* 0x0100000010107b82 */ /* 0x000ea20000000a00 */
[----:B------:R-:W-:Y:S02]  /*6970*/  HFMA2 R12, -RZ, RZ, 0, 5.9604644775390625e-08 ;  /* 0x00000001ff0c7431 */ /* 0x000fe400000001ff */
[----:B------:R-:W-:Y:S02]  /*6980*/  IMAD.MOV.U32 R8, RZ, RZ, 0x70 ;  /* 0x00000070ff087424 */ /* 0x000fe400078e00ff */
[----:B------:R-:W-:Y:S01]  /*6990*/  IMAD.MOV.U32 R13, RZ, RZ, RZ ;  /* 0x000000ffff0d7224 */ /* 0x000fe200078e00ff */
[----:B------:R-:W3:Y:S01]  /*69a0*/  LDCU.64 UR6, c[0x4][0x88] ;  /* 0x01001100ff0677ac */ /* 0x000ee20008000a00 */
[----:B------:R-:W4:Y:S01]  /*69b0*/  LDCU.64 UR4, c[0x4][0x8] ;  /* 0x01000100ff0477ac */ /* 0x000f220008000a00 */
[----:B-1----:R-:W-:Y:S02]  /*69c0*/  MOV R4, UR8 ;  /* 0x0000000800047c02 */ /* 0x002fe40008000f00 */
[----:B------:R-:W-:Y:S02]  /*69d0*/  MOV R5, UR9 ;  /* 0x0000000900057c02 */ /* 0x000fe40008000f00 */
[----:B---3--:R-:W-:Y:S01]  /*69e0*/  MOV R7, UR7 ;  /* 0x0000000700077c02 */ /* 0x008fe20008000f00 */
[----:B------:R-:W-:Y:S01]  /*69f0*/  IMAD.U32 R6, RZ, RZ, UR6 ;  /* 0x00000006ff067e24 */ /* 0x000fe2000f8e00ff */
[----:B----4-:R-:W-:Y:S01]  /*6a00*/  MOV R11, UR5 ;  /* 0x00000005000b7c02 */ /* 0x010fe20008000f00 */
[----:B------:R-:W-:Y:S02]  /*6a10*/  IMAD.U32 R10, RZ, RZ, UR4 ;  /* 0x00000004ff0a7e24 */ /* 0x000fe4000f8e00ff */
[----:B------:R-:W-:Y:S07]  /*6a20*/  LEPC R20, `(.L_x_106) ;  /* 0x000000001014794e */ /* 0x000fee0000000000 */
[----:B--2---:R-:W-:Y:S05]  /*6a30*/  CALL.ABS.NOINC R16 ;  /* 0x0000000010007343 */ /* 0x004fea0003c00000 */
.L_x_106:
[----:B------:R-:W-:Y:S01]  /*6a40*/  R2UR UR4, R60 ;  /* 0x000000003c0472ca */ /* 0x000fe200000e0000 */
[----:B------:R-:W-:Y:S01]  /*6a50*/  UISETP.NE.U32.AND UP0, UPT, UR62, URZ, UPT ;  /* 0x000000ff3e00728c */ /* 0x000fe2000bf05070 */
[----:B------:R-:W-:Y:S02]  /*6a60*/  ISETP.NE.U32.AND P4, PT, R54, RZ, PT ;  /* 0x000000ff3600720c */ /* 0x000fe40003f85070 */
[----:B------:R-:W-:Y:S01]  /*6a70*/  ISETP.NE.U32.AND P2, PT, RZ, UR56, PT ;  /* 0x00000038ff007c0c */ /* 0x000fe2000bf45070 */
[----:B------:R-:W-:Y:S01]  /*6a80*/  UISETP.NE.AND.EX UP1, UPT, UR63, URZ, UPT, UP0 ;  /* 0x000000ff3f00728c */ /* 0x000fe2000bf25300 */
[----:B------:R-:W-:Y:S01]  /*6a90*/  ISETP.NE.AND.EX P4, PT, R55, RZ, PT, P4 ;  /* 0x000000ff3700720c */ /* 0x000fe20003f85340 */
[----:B------:R-:W-:Y:S01]  /*6aa0*/  UPLOP3.LUT UP0, UPT, UPT, UPT, UPT, 0x40, 0x4 ;  /* 0x000000000004789c */ /* 0x000fe20003f0e870 */
[----:B------:R-:W-:Y:S05]  /*6ab0*/  ISETP.NE.AND.EX P2, PT, RZ, UR57, PT, P2 ;  /* 0x00000039ff007c0c */ /* 0x000fea000bf45320 */
[----:B------:R-:W-:Y:S06]  /*6ac0*/  UISETP.NE.AND UP2, UPT, UR4, URZ, UPT ;  /* 0x000000ff0400728c */ /* 0x000fec000bf45270 */
[----:B------:R-:W-:Y:S05]  /*6ad0*/  PLOP3.LUT P1, PT, PT, PT, UP2, 0x80, 0x8 ;  /* 0x000000000008781c */ /* 0x000fea0003f2f028 */
[----:B------:R-:W-:Y:S06]  /*6ae0*/  @UP2 UPLOP3.LUT UP0, UPT, UPT, UPT, UP1, 0x80, 0x8 ;  /* 0x000000000008289c */ /* 0x000fec0003f0f010 */
[----:B------:R-:W-:Y:S01]  /*6af0*/  PLOP3.LUT P0, PT, PT, PT, UP0, 0x80, 0x8 ;  /* 0x000000000008781c */ /* 0x000fe20003f0f008 */
[----:B------:R-:W-:Y:S01]  /*6b00*/  @!UPT UIADD3 URZ, UPT, UPT, URZ, URZ, URZ ;  /* 0x000000fffffff290 */ /* 0x000fe2000fffe0ff */
[----:B------:R-:W-:Y:S11]  /*6b10*/  BRA.U !UP1, `(.L_x_108) ;  /* 0x00000001093c7547 */ /* 0x000ff6000b800000 */
[----:B------:R-:W-:Y:S01]  /*6b20*/  UISETP.NE.U32.AND UP0, UPT, UR56, URZ, UPT ;  /* 0x000000ff3800728c */ /* 0x000fe2000bf05070 */
[----:B------:R-:W-:Y:S01]  /*6b30*/  HFMA2 R0, -RZ, RZ, 0, 5.9604644775390625e-08 ;  /* 0x00000001ff007431 */ /* 0x000fe200000001ff */
[----:B------:R-:W1:Y:S01]  /*6b40*/  LDCU.64 UR8, c[0x0][0x358] ;  /* 0x00006b00ff0877ac */ /* 0x000e620008000a00 */
[----:B------:R-:W-:Y:S01]  /*6b50*/  IMAD.MOV.U32 R56, RZ, RZ, 0x1 ;  /* 0x00000001ff387424 */ /* 0x000fe200078e00ff */
[----:B------:R-:W-:Y:S06]  /*6b60*/  UISETP.NE.AND.EX UP0, UPT, UR57, URZ, UPT, UP0 ;  /* 0x000000ff3900728c */ /* 0x000fec000bf05300 */
[----:B------:R-:W-:Y:S05]  /*6b70*/  PLOP3.LUT P3, PT, PT, PT, UP0, 0x80, 0x8 ;  /* 0x000000000008781c */ /* 0x000fea0003f6f008 */
[----:B------:R-:W2:Y:S01]  /*6b80*/  @UP0 LDCU.64 UR4, c[0x0][0x888] ;  /* 0x00011100ff0407ac */ /* 0x000ea20008000a00 */
[----:B------:R-:W-:Y:S07]  /*6b90*/  @UP0 UIMAD UR6, UR45, UR62, URZ ;  /* 0x0000003e2d0602a4 */ /* 0x000fee000f8e02ff */
[----:B------:R-:W-:Y:S01]  /*6ba0*/  @!P3 PRMT R56, R0, 0x7610, R56 ;  /* 0x000076100038b816 */ /* 0x000fe20000000038 */
[----:B--2---:R-:W-:Y:S06]  /*6bb0*/  @UP0 UIMAD.WIDE UR4, UR6, 0x4, UR4 ;  /* 0x00000004060408a5 */ /* 0x004fec000f8e0204 */
[----:B------:R-:W-:Y:S01]  /*6bc0*/  IMAD.U32 R4, RZ, RZ, UR4 ;  /* 0x00000004ff047e24 */ /* 0x000fe2000f8e00ff */
[----:B------:R-:W-:Y:S04]  /*6bd0*/  MOV R5, UR5 ;  /* 0x0000000500057c02 */ /* 0x000fe80008000f00 */
[----:B------:R-:W2:Y:S01]  /*6be0*/  @!UP0 LDCU UR4, c[0x0][0x880] ;  /* 0x00011000ff0487ac */ /* 0x000ea20008000800 */
[----:B-1---5:R1:W5:Y:S02]  /*6bf0*/  @P3 LDG.E R27, desc[UR8][R4.64] ;  /* 0x00000008041b3981 */ /* 0x022364000c1e1900 */
[----:B-12---:R-:W-:Y:S02]  /*6c00*/  @!P3 IMAD.U32 R27, RZ, RZ, UR4 ;  /* 0x00000004ff1bbe24 */ /* 0x006fe4000f8e00ff */
.L_x_108:
[----:B------:R-:W-:Y:S05]  /*6c10*/  @!P4 BRA `(.L_x_109) ;  /* 0x000000000024c947 */ /* 0x000fea0003800000 */
[----:B------:R-:W-:Y:S01]  /*6c20*/  ISETP.NE.U32.AND P3, PT, R52, RZ, PT ;  /* 0x000000ff3400720c */ /* 0x000fe20003f65070 */
[----:B------:R-:W1:Y:S03]  /*6c30*/  LDCU.64 UR4, c[0x0][0x358] ;  /* 0x00006b00ff0477ac */ /* 0x000e660008000a00 */
[----:B------:R-:W-:Y:S11]  /*6c40*/  ISETP.NE.AND.EX P3, PT, R53, RZ, PT, P3 ;  /* 0x000000ff3500720c */ /* 0x000ff60003f65330 */
[----:B------:R-:W-:Y:S02]  /*6c50*/  @!UPT UIADD3 URZ, UPT, UPT, URZ, URZ, URZ ;  /* 0x000000fffffff290 */ /* 0x000fe4000fffe0ff */
[----:B------:R-:W2:Y:S01]  /*6c60*/  @P3 LDC.64 R4, c[0x0][0x8a8] ;  /* 0x00022a00ff043b82 */ /* 0x000ea20000000a00 */
[----:B------:R-:W-:Y:S04]  /*6c70*/  @P3 IMAD R0, R54, UR45, RZ ;  /* 0x0000002d36003c24 */ /* 0x000fe8000f8e02ff */
[----:B--2---:R-:W-:Y:S05]  /*6c80*/  @P3 IMAD.WIDE R4, R0, 0x4, R4 ;  /* 0x0000000400043825 */ /* 0x004fea00078e0204 */
[----:B-1---5:R1:W5:Y:S02]  /*6c90*/  @P3 LDG.E R24, desc[UR4][R4.64] ;  /* 0x0000000404183981 */ /* 0x022364000c1e1900 */
[----:B-1----:R-:W2:Y:S02]  /*6ca0*/  @!P3 LDC R24, c[0x0][0x8a0] ;  /* 0x00022800ff18bb82 */ /* 0x002ea40000000800 */
.L_x_109:
[----:B-----5:R-:W-:Y:S01]  /*6cb0*/  FSETP.NEU.AND P4, PT, R27, RZ, PT ;  /* 0x000000ff1b00720b */ /* 0x020fe20003f8d000 */
[----:B------:R-:W1:Y:S01]  /*6cc0*/  LDCU.128 UR8, c[0x0][0xa80] ;  /* 0x00015000ff0877ac */ /* 0x000e620008000c00 */
[----:B------:R-:W-:Y:S01]  /*6cd0*/  SEL R6, RZ, 0xffffffff, P2 ;  /* 0xffffffffff067807 */ /* 0x000fe20001000000 */
[----:B------:R-:W-:Y:S01]  /*6ce0*/  IMAD.U32 R81, RZ, RZ, UR48 ;  /* 0x00000030ff517e24 */ /* 0x000fe2000f8e00ff */
[----:B------:R-:W-:Y:S01]  /*6cf0*/  @P1 LOP3.LUT P2, RZ, R56, 0xff, RZ, 0xc0, !PT ;  /* 0x000000ff38ff1812 */ /* 0x000fe2000784c0ff */
[----:B------:R-:W-:Y:S01]  /*6d00*/  IMAD.SHL.U32 R77, R62, 0x10, RZ ;  /* 0x000000103e4d7824 */ /* 0x000fe200078e00ff */
[----:B------:R-:W-:Y:S01]  /*6d10*/  @P1 SEL R3, RZ, 0xffffffff, P4 ;  /* 0xffffffffff031807 */ /* 0x000fe20002000000 */
[----:B------:R-:W-:Y:S01]  /*6d20*/  IMAD.SHL.U32 R81, R81, 0x2000, RZ ;  /* 0x0000200051517824 */ /* 0x000fe200078e00ff */
[----:B------:R-:W-:Y:S01]  /*6d30*/  LEA R75, R22, UR46, 0x3 ;  /* 0x0000002e164b7c11 */ /* 0x000fe2000f8e18ff */
[----:B------:R-:W-:Y:S01]  /*6d40*/  ULOP3.LUT UR4, UR51, 0x1, URZ, 0x3c, !UPT ;  /* 0x0000000133047892 */ /* 0x000fe2000f8e3cff */
[----:B------:R-:W-:Y:S01]  /*6d50*/  @P0 SEL R3, R6, R3, !P2 ;  /* 0x0000000306030207 */ /* 0x000fe20005000000 */
[----:B------:R-:W-:Y:S01]  /*6d60*/  USHF.L.U32 UR12, UR44, 0x6, URZ ;  /* 0x000000062c0c7899 */ /* 0x000fe200080006ff */
[----:B------:R-:W-:Y:S01]  /*6d70*/  SHF.L.U32 R4, R64, 0x1f, RZ ;  /* 0x0000001f40047819 */ /* 0x000fe200000006ff */
[----:B------:R-:W-:Y:S01]  /*6d80*/  IMAD.IADD R79, R66, 0x1, R81 ;  /* 0x00000001424f7824 */ /* 0x000fe200078e0251 */
[----:B------:R-:W-:Y:S01]  /*6d90*/  @P1 LOP3.LUT R3, R3, 0x1, RZ, 0xc0, !PT ;  /* 0x0000000103031812 */ /* 0x000fe200078ec0ff */
[----:B------:R-:W-:Y:S01]  /*6da0*/  IMAD.U32 R32, RZ, RZ, UR4 ;  /* 0x00000004ff207e24 */ /* 0x000fe2000f8e00ff */
[----:B------:R-:W-:Y:S01]  /*6db0*/  R2UR UR6, R69 ;  /* 0x00000000450672ca */ /* 0x000fe200000e0000 */
[----:B------:R-:W-:Y:S01]  /*6dc0*/  IMAD.U32 R72, RZ, RZ, UR12 ;  /* 0x0000000cff487e24 */ /* 0x000fe2000f8e00ff */
[----:B------:R-:W-:Y:S01]  /*6dd0*/  ISETP.NE.U32.OR P6, PT, R3, 0x1, !P1 ;  /* 0x000000010300780c */ /* 0x000fe20004fc5470 */
[----:B------:R-:W-:Y:S01]  /*6de0*/  IMAD.U32 R3, RZ, RZ, UR48 ;  /* 0x00000030ff037e24 */ /* 0x000fe2000f8e00ff */
[----:B-1----:R-:W-:Y:S01]  /*6df0*/  UIMAD.WIDE.U32 UR4, UR12, UR9, URZ ;  /* 0x000000090c0472a5 */ /* 0x002fe2000f8e00ff */
[----:B------:R-:W-:Y:S01]  /*6e00*/  R2UR UR13, R68 ;  /* 0x00000000440d72ca */ /* 0x000fe200000e0000 */
[----:B------:R-:W-:Y:S01]  /*6e10*/  UISETP.NE.AND UP0, UPT, UR8, 0x1, UPT ;  /* 0x000000010800788c */ /* 0x000fe2000bf05270 */
[----:B------:R-:W-:Y:S01]  /*6e20*/  PLOP3.LUT P3, PT, PT, PT, UP1, 0x80, 0x8 ;  /* 0x000000000008781c */ /* 0x000fe20003f6f018 */
[----:B------:R-:W-:Y:S01]  /*6e30*/  IMAD.SHL.U32 R76, R61, 0x10, RZ ;  /* 0x000000103d4c7824 */ /* 0x000fe200078e00ff */
[----:B------:R-:W-:Y:S01]  /*6e40*/  LEA R0, R3, UR46, 0x3 ;  /* 0x0000002e03007c11 */ /* 0x000fe2000f8e18ff */
[----:B------:R-:W-:Y:S01]  /*6e50*/  IMAD.IADD R78, R79, 0x1, R77 ;  /* 0x000000014f4e7824 */ /* 0x000fe200078e024d */
[----:B------:R-:W-:Y:S01]  /*6e60*/  UMOV UR4, UR5 ;  /* 0x0000000500047c82 */ /* 0x000fe20008000000 */
[----:B------:R-:W-:Y:S01]  /*6e70*/  LOP3.LUT P5, R73, R56, 0xff, RZ, 0xc0, !PT ;  /* 0x000000ff38497812 */ /* 0x000fe200078ac0ff */
[----:B------:R-:W-:Y:S01]  /*6e80*/  USHF.R.U32.HI UR4, URZ, UR10, UR4 ;  /* 0x0000000aff047299 */ /* 0x000fe20008011604 */
[----:B------:R-:W-:Y:S01]  /*6e90*/  SEL R3, RZ, 0xffffffff, P4 ;  /* 0xffffffffff037807 */ /* 0x000fe20002000000 */
[----:B------:R-:W-:Y:S01]  /*6ea0*/  BSSY B1, `(.L_x_110) ;  /* 0x000003f000017945 */ /* 0x000fe20003800000 */
[----:B------:R-:W-:Y:S01]  /*6eb0*/  @P6 SHF.L.U32 R9, R32, 0x1f, RZ ;  /* 0x0000001f20096819 */ /* 0x000fe200000006ff */
[----:B------:R-:W-:Y:S01]  /*6ec0*/  USEL UR4, UR12, UR4, !UP0 ;  /* 0x000000040c047287 */ /* 0x000fe2000c000000 */
[----:B------:R-:W-:Y:S01]  /*6ed0*/  IMAD.MOV.U32 R80, RZ, RZ, 0x1 ;  /* 0x00000001ff507424 */ /* 0x000fe200078e00ff */
[----:B------:R-:W-:Y:S01]  /*6ee0*/  UISETP.NE.AND UP0, UPT, UR11, 0x1, UPT ;  /* 0x000000010b00788c */ /* 0x000fe2000bf05270 */
[----:B------:R-:W1:Y:S01]  /*6ef0*/  @P6 SYNCS.PHASECHK.TRANS64.TRYWAIT P1, [R0+URZ+0x100], R9 ;  /* 0x00010009000065a7 */ /* 0x000e6200080211ff */
[----:B------:R-:W-:Y:S01]  /*6f00*/  IMAD.IADD R25, R23, 0x1, R2 ;  /* 0x0000000117197824 */ /* 0x000fe200078e0202 */
[----:B------:R-:W-:Y:S01]  /*6f10*/  UIMAD.WIDE.U32 UR6, UR4, UR6, URZ ;  /* 0x00000006040672a5 */ /* 0x000fe2000f8e00ff */
[----:B------:R-:W-:Y:S01]  /*6f20*/  IMAD.U32 R71, RZ, RZ, UR4 ;  /* 0x00000004ff477e24 */ /* 0x000fe2000f8e00ff */
[----:B------:R-:W-:Y:S01]  /*6f30*/  @P3 SEL R3, R6, R3, !P5 ;  /* 0x0000000306033207 */ /* 0x000fe20006800000 */
[----:B------:R-:W-:Y:S01]  /*6f40*/  IMAD R7, RZ, RZ, -UR4 ;  /* 0x80000004ff077e24 */ /* 0x000fe2000f8e02ff */
[----:B------:R-:W-:Y:S01]  /*6f50*/  PLOP3.LUT P2, PT, PT, PT, UP0, 0x80, 0x8 ;  /* 0x000000000008781c */ /* 0x000fe20003f4f008 */
[----:B------:R-:W-:Y:S01]  /*6f60*/  IMAD.U32 R70, RZ, RZ, UR4 ;  /* 0x00000004ff467e24 */ /* 0x000fe2000f8e00ff */
[----:B------:R-:W-:Y:S01]  /*6f70*/  LOP3.LUT R3, R3, 0x1, RZ, 0xc0, !PT ;  /* 0x0000000103037812 */ /* 0x000fe200078ec0ff */
[----:B------:R-:W-:Y:S01]  /*6f80*/  UMOV UR5, UR7 ;  /* 0x0000000700057c82 */ /* 0x000fe20008000000 */
[----:B------:R-:W-:Y:S01]  /*6f90*/  IMAD R72, R7, UR8, R72 ;  /* 0x0000000807487c24 */ /* 0x000fe2000f8e0248 */
[----:B------:R-:W-:Y:S01]  /*6fa0*/  USHF.R.U32.HI UR5, URZ, UR13, UR5 ;  /* 0x0000000dff057299 */ /* 0x000fe20008011605 */
[----:B------:R-:W-:Y:S01]  /*6fb0*/  P2R R74, PR, RZ, 0x40 ;  /* 0x00000040ff4a7803 */ /* 0x000fe20000000000 */
[----:B------:R-:W-:Y:S01]  /*6fc0*/  IMAD.U32 R83, RZ, RZ, UR48 ;  /* 0x00000030ff537e24 */ /* 0x000fe2000f8e00ff */
[----:B------:R-:W-:Y:S02]  /*6fd0*/  CS2R R38, SRZ ;  /* 0x0000000000267805 */ /* 0x000fe4000001ff00 */
[----:B------:R-:W-:Y:S01]  /*6fe0*/  CS2R R36, SRZ ;  /* 0x0000000000247805 */ /* 0x000fe2000001ff00 */
[----:B------:R3:W4:Y:S01]  /*6ff0*/  SYNCS.PHASECHK.TRANS64.TRYWAIT P0, [R75+URZ+0x150], R4 ;  /* 0x000150044b0075a7 */ /* 0x00072200080011ff */
[----:B------:R-:W-:Y:S01]  /*7000*/  SEL R71, R71, UR5, !P2 ;  /* 0x0000000547477c07 */ /* 0x000fe2000d000000 */
[----:B------:R-:W-:Y:S01]  /*7010*/  IMAD.IADD R35, R79, 0x1, R76 ;  /* 0x000000014f237824 */ /* 0x000fe200078e024c */
[----:B------:R-:W-:Y:S01]  /*7020*/  ISETP.NE.U32.AND P2, PT, R3, 0x1, PT ;  /* 0x000000010300780c */ /* 0x000fe20003f45070 */
[----:B------:R-:W-:Y:S01]  /*7030*/  IMAD.IADD R34, R65, 0x1, R78 ;  /* 0x0000000141227824 */ /* 0x000fe200078e024e */
[----:B------:R-:W-:Y:S01]  /*7040*/  CS2R R42, SRZ ;  /* 0x00000000002a7805 */ /* 0x000fe2000001ff00 */
[----:B------:R-:W-:Y:S01]  /*7050*/  IMAD.MOV R5, RZ, RZ, -R71 ;  /* 0x000000ffff057224 */ /* 0x000fe200078e0a47 */
[----:B------:R-:W-:Y:S02]  /*7060*/  P2R R82, PR, RZ, 0x4 ;  /* 0x00000004ff527803 */ /* 0x000fe40000000000 */
[----:B------:R-:W-:Y:S02]  /*7070*/  CS2R R40, SRZ ;  /* 0x0000000000287805 */ /* 0x000fe4000001ff00 */
[----:B------:R-:W-:Y:S01]  /*7080*/  CS2R R46, SRZ ;  /* 0x00000000002e7805 */ /* 0x000fe2000001ff00 */
[----:B------:R-:W-:Y:S01]  /*7090*/  IMAD R70, R5, UR11, R70 ;  /* 0x0000000b05467c24 */ /* 0x000fe2000f8e0246 */
[----:B------:R-:W-:Y:S02]  /*70a0*/  CS2R R44, SRZ ;  /* 0x00000000002c7805 */ /* 0x000fe4000001ff00 */
[----:B------:R-:W-:Y:S02]  /*70b0*/  CS2R R50, SRZ ;  /* 0x0000000000327805 */ /* 0x000fe4000001ff00 */
[----:B------:R-:W-:Y:S02]  /*70c0*/  CS2R R48, SRZ ;  /* 0x0000000000307805 */ /* 0x000fe4000001ff00 */
[----:B-1----:R-:W-:Y:S01]  /*70d0*/  @P6 SEL R80, RZ, 0x1, !P1 ;  /* 0x00000001ff506807 */ /* 0x002fe20004800000 */
[----:B---3--:R-:W-:Y:S06]  /*70e0*/  @!P6 BRA `(.L_x_111) ;  /* 0x000000000068e947 */ /* 0x008fec0003800000 */
[----:B------:R-:W-:Y:S01]  /*70f0*/  ISETP.NE.AND P1, PT, R80, RZ, PT ;  /* 0x000000ff5000720c */ /* 0x000fe20003f25270 */
[----:B------:R-:W-:Y:S01]  /*7100*/  BSSY B0, `(.L_x_112) ;  /* 0x000000d000007945 */ /* 0x000fe20003800000 */
[----:B------:R-:W-:Y:S02]  /*7110*/  CS2R R50, SRZ ;  /* 0x0000000000327805 */ /* 0x000fe4000001ff00 */
[----:B------:R-:W-:Y:S02]  /*7120*/  CS2R R48, SRZ ;  /* 0x0000000000307805 */ /* 0x000fe4000001ff00 */
[----:B------:R-:W-:Y:S02]  /*7130*/  CS2R R46, SRZ ;  /* 0x00000000002e7805 */ /* 0x000fe4000001ff00 */
[----:B------:R-:W-:Y:S02]  /*7140*/  CS2R R44, SRZ ;  /* 0x00000000002c7805 */ /* 0x000fe4000001ff00 */
[----:B------:R-:W-:Y:S02]  /*7150*/  CS2R R42, SRZ ;  /* 0x00000000002a7805 */ /* 0x000fe4000001ff00 */
[----:B------:R-:W-:Y:S02]  /*7160*/  CS2R R40, SRZ ;  /* 0x0000000000287805 */ /* 0x000fe4000001ff00 */
[----:B------:R-:W-:Y:S02]  /*7170*/  CS2R R38, SRZ ;  /* 0x0000000000267805 */ /* 0x000fe4000001ff00 */
[----:B------:R-:W-:Y:S01]  /*7180*/  CS2R R36, SRZ ;  /* 0x0000000000247805 */ /* 0x000fe2000001ff00 */
[----:B------:R-:W-:Y:S06]  /*7190*/  @P1 BRA `(.L_x_113) ;  /* 0x00000000000c1947 */ /* 0x000fec0003800000 */
[----:B------:R-:W-:Y:S04]  /*71a0*/  SHF.L.U32 R3, R32, 0x1f, RZ ;  /* 0x0000001f20037819 */ /* 0x000fe800000006ff */
[----:B------:R-:W1:Y:S02]  /*71b0*/  SYNCS.PHASECHK.TRANS64.TRYWAIT P1, [R0+URZ+0x100], R3 ;  /* 0x00010003000075a7 */ /* 0x000e6400080211ff */
[----:B-1----:R-:W-:Y:S05]  /*71c0*/  @!P1 BRA `(.L_x_114) ;  /* 0x0000002400249947 */ /* 0x002fea0003800000 */
.L_x_113:
[----:B------:R-:W-:Y:S05]  /*71d0*/  BSYNC B0 ;  /* 0x0000000000007941 */ /* 0x000fea0003800000 */
.L_x_112:
[----:B------:R-:W-:Y:S01]  /*71e0*/  ISETP.NE.AND P1, PT, R82, RZ, PT ;  /* 0x000000ff5200720c */ /* 0x000fe20003f25270 */
[----:B------:R-:W-:Y:S04]  /*71f0*/  UIADD3 UR4, UPT, UPT, UR48, 0x1, URZ ;  /* 0x0000000130047890 */ /* 0x000fe8000fffe0ff */
[----:B------:R-:W-:Y:S04]  /*7200*/  UISETP.NE.AND UP0, UPT, UR4, 0x3, UPT ;  /* 0x000000030400788c */ /* 0x000fe8000bf05270 */
[----:B------:R-:W-:Y:S02]  /*7210*/  USEL UR5, URZ, 0x1, UP0 ;  /* 0x00000001ff057887 */ /* 0x000fe40008000000 */
[----:B------:R-:W-:Y:S02]  /*7220*/  USEL UR4, UR4, URZ, UP0 ;  /* 0x000000ff04047287 */ /* 0x000fe40008000000 */
[----:B------:R3:W1:Y:S02]  /*7230*/  @P1 LDS.128 R48, [R79] ;  /* 0x000000004f301984 */ /* 0x0006640000000c00 */
[----:B------:R-:W-:Y:S02]  /*7240*/  LOP3.LUT R32, R32, UR5, RZ, 0x3c, !PT ;  /* 0x0000000520207c12 */ /* 0x000fe4000f8e3cff */
[----:B------:R3:W1:Y:S01]  /*7250*/  @P1 LDS.128 R44, [R78+0x10] ;  /* 0x000010004e2c1984 */ /* 0x0006620000000c00 */
[----:B------:R-:W-:Y:S03]  /*7260*/  IMAD.U32 R83, RZ, RZ, UR4 ;  /* 0x00000004ff537e24 */ /* 0x000fe6000f8e00ff */
[----:B------:R3:W1:Y:S04]  /*7270*/  @P1 LDS.128 R40, [R35+0x20] ;  /* 0x0000200023281984 */ /* 0x0006680000000c00 */
[----:B------:R3:W1:Y:S02]  /*7280*/  @P1 LDS.128 R36, [R34+0x10] ;  /* 0x0000100022241984 */ /* 0x0006640000000c00 */
.L_x_111:
[----:B------:R-:W-:Y:S05]  /*7290*/  BSYNC B1 ;  /* 0x0000000000017941 */ /* 0x000fea0003800000 */
.L_x_110:
[----:B-1----:R-:W-:Y:S04]  /*72a0*/  SHF.R.U32.HI R0, RZ, 0x15, R25 ;  /* 0x00000015ff007819 */ /* 0x002fe80000011619 */
[----:B------:R-:W-:Y:S01]  /*72b0*/  LOP3.LUT P1, RZ, R0, 0x3, R57, 0x48, !PT ;  /* 0x0000000300ff7812 */ /* 0x000fe20007824839 */
[----:B------:R-:W-:Y:S01]  /*72c0*/  @!UPT UIADD3 URZ, UPT, UPT, URZ, URZ, URZ ;  /* 0x000000fffffff290 */ /* 0x000fe2000fffe0ff */
[----:B----4-:R-:W-:Y:S11]  /*72d0*/  @P0 BRA `(.L_x_115) ;  /* 0x0000000000080947 */ /* 0x010ff60003800000 */
[----:B------:R-:W1:Y:S02]  /*72e0*/  SYNCS.PHASECHK.TRANS64.TRYWAIT P0, [R75+URZ+0x150], R4 ;  /* 0x000150044b0075a7 */ /* 0x000e6400080011ff */
[----:B-1----:R-:W-:Y:S05]  /*72f0*/  @!P0 BRA `(.L_x_116) ;  /* 0x0000002000ec8947 */ /* 0x002fea0003800000 */
.L_x_115:
[----:B------:R-:W-:Y:S05]  /*7300*/  @!P1 BRA `(.L_x_117) ;  /* 0x0000000000409947 */ /* 0x000fea0003800000 */
[----:B------:R-:W4:Y:S01]  /*7310*/  LDCU.64 UR8, c[0x4][0x70] ;  /* 0x01000e00ff0877ac */ /* 0x000f220008000a00 */
[----:B------:R-:W-:Y:S01]  /*7320*/  MOV R3, 0x0 ;  /* 0x0000000000037802 */ /* 0x000fe20000000f00 */
[----:B------:R-:W-:Y:S02]  /*7330*/  HFMA2 R12, -RZ, RZ, 0, 5.9604644775390625e-08 ;  /* 0x00000001ff0c7431 */ /* 0x000fe400000001ff */
[----:B------:R-:W-:Y:S02]  /*7340*/  IMAD.MOV.U32 R8, RZ, RZ, 0x192 ;  /* 0x00000192ff087424 */ /* 0x000fe400078e00ff */
[----:B------:R-:W-:Y:S01]  /*7350*/  IMAD.MOV.U32 R13, RZ, RZ, RZ ;  /* 0x000000ffff0d7224 */ /* 0x000fe200078e00ff */
[----:B------:R-:W5:Y:S01]  /*7360*/  LDCU.64 UR6, c[0x4][0x78] ;  /* 0x01000f00ff0677ac */ /* 0x000f620008000a00 */
[----:B------:R-:W2:Y:S01]  /*7370*/  LDC.64 R2, c[0x4][R3] ;  /* 0x0100000003027b82 */ /* 0x000ea20000000a00 */
[----:B------:R-:W3:Y:S01]  /*7380*/  LDCU.64 UR4, c[0x4][0x10] ;  /* 0x01000200ff0477ac */ /* 0x000ee20008000a00 */
[----:B----4-:R-:W-:Y:S01]  /*7390*/  MOV R5, UR9 ;  /* 0x0000000900057c02 */ /* 0x010fe20008000f00 */
[----:B-1----:R-:W-:Y:S01]  /*73a0*/  IMAD.U32 R4, RZ, RZ, UR8 ;  /* 0x00000008ff047e24 */ /* 0x002fe2000f8e00ff */
[----:B-----5:R-:W-:Y:S01]  /*73b0*/  MOV R7, UR7 ;  /* 0x0000000700077c02 */ /* 0x020fe20008000f00 */
[----:B------:R-:W-:Y:S01]  /*73c0*/  IMAD.U32 R6, RZ, RZ, UR6 ;  /* 0x00000006ff067e24 */ /* 0x000fe2000f8e00ff */
[----:B---3--:R-:W-:Y:S01]  /*73d0*/  MOV R11, UR5 ;  /* 0x00000005000b7c02 */ /* 0x008fe20008000f00 */
[----:B------:R-:W-:Y:S02]  /*73e0*/  IMAD.U32 R10, RZ, RZ, UR4 ;  /* 0x00000004ff0a7e24 */ /* 0x000fe4000f8e00ff */
[----:B------:R-:W-:Y:S07]  /*73f0*/  LEPC R20, `(.L_x_117) ;  /* 0x000000001014794e */ /* 0x000fee0000000000 */
[----:B--2---:R-:W-:Y:S05]  /*7400*/  CALL.ABS.NOINC R2 ;  /* 0x0000000002007343 */ /* 0x004fea0003c00000 */
.L_x_117:
[----:B------:R-:W-:Y:S01]  /*7410*/  LOP3.LUT R20, R48, 0xffffe000, RZ, 0xc0, !PT ;  /* 0xffffe00030147812 */ /* 0x000fe200078ec0ff */
[----:B------:R-:W-:Y:S05]  /*7420*/  WARPSYNC.ALL ;  /* 0x0000000000007948 */ /* 0x000fea0003800000 */
[----:B------:R-:W-:Y:S01]  /*7430*/  R2UR UR4, R25 ;  /* 0x00000000190472ca */ /* 0x000fe200000e0000 */
[----:B------:R-:W-:Y:S01]  /*7440*/  BSSY.RECONVERGENT B0, `(.L_x_118) ;  /* 0x000005f000007945 */ /* 0x000fe20003800200 */
[----:B------:R-:W-:Y:S02]  /*7450*/  LOP3.LUT R21, R49, 0xffffe000, RZ, 0xc0, !PT ;  /* 0xffffe00031157812 */ /* 0x000fe400078ec0ff */
[----:B------:R-:W-:Y:S02]  /*7460*/  LOP3.LUT R26, R50, 0xffffe000, RZ, 0xc0, !PT ;  /* 0xffffe000321a7812 */ /* 0x000fe400078ec0ff */
[----:B------:R-:W-:Y:S02]  /*7470*/  LOP3.LUT R33, R44, 0xffffe000, RZ, 0xc0, !PT ;  /* 0xffffe0002c217812 */ /* 0x000fe400078ec0ff */
[----:B------:R-:W-:Y:S05]  /*7480*/  ISETP.NE.AND P0, PT, R67, RZ, PT ;  /* 0x000000ff4300720c */ /* 0x000fea0003f05270 */
[----:B-1----:R-:W2:Y:S02]  /*7490*/  LDTM.x16 R4, tmem[UR4] ;  /* 0x00000004000479ee */ /* 0x002ea40008240000 */
[C---:B--2---:R-:W-:Y:S01]  /*74a0*/  FMUL R0, R24.reuse, R4 ;  /* 0x0000000418007220 */ /* 0x044fe20000400000 */
[C---:B------:R-:W-:Y:S01]  /*74b0*/  FMUL R2, R24.reuse, R5 ;  /* 0x0000000518027220 */ /* 0x040fe20000400000 */
[C---:B------:R-:W-:Y:S01]  /*74c0*/  FMUL R3, R24.reuse, R6 ;  /* 0x0000000618037220 */ /* 0x040fe20000400000 */
[----:B------:R-:W-:Y:S01]  /*74d0*/  FMUL R7, R24, R7 ;  /* 0x0000000718077220 */ /* 0x000fe20000400000 */
[----:B------:R-:W-:Y:S01]  /*74e0*/  FFMA R28, R27, R20, R0 ;  /* 0x000000141b1c7223 */ /* 0x000fe20000000000 */
[----:B------:R-:W-:Y:S01]  /*74f0*/  LOP3.LUT R20, R51, 0xffffe000, RZ, 0xc0, !PT ;  /* 0xffffe00033147812 */ /* 0x000fe200078ec0ff */
[C---:B------:R-:W-:Y:S01]  /*7500*/  FFMA R29, R27.reuse, R21, R2 ;  /* 0x000000151b1d7223 */ /* 0x040fe20000000002 */
[----:B------:R-:W-:Y:S01]  /*7510*/  LOP3.LUT R21, R46, 0xffffe000, RZ, 0xc0, !PT ;  /* 0xffffe0002e157812 */ /* 0x000fe200078ec0ff */
[----:B------:R-:W-:Y:S01]  /*7520*/  FFMA R30, R27, R26, R3 ;  /* 0x0000001a1b1e7223 */ /* 0x000fe20000000003 */
[----:B------:R-:W-:Y:S01]  /*7530*/  LOP3.LUT R26, R45, 0xffffe000, RZ, 0xc0, !PT ;  /* 0xffffe0002d1a7812 */ /* 0x000fe200078ec0ff */
[----:B------:R-:W-:Y:S01]  /*7540*/  FFMA R31, R27, R20, R7 ;  /* 0x000000141b1f7223 */ /* 0x000fe20000000007 */
[----:B------:R-:W-:Y:S01]  /*7550*/  LOP3.LUT R20, R47, 0xffffe000, RZ, 0xc0, !PT ;  /* 0xffffe0002f147812 */ /* 0x000fe200078ec0ff */
[C---:B------:R-:W-:Y:S01]  /*7560*/  FMUL R4, R24.reuse, R8 ;  /* 0x0000000818047220 */ /* 0x040fe20000400000 */
[----:B------:R-:W-:Y:S01]  /*7570*/  F2FP.TF32.F32.PACK_B R28, R28 ;  /* 0x0000001cff1c723e */ /* 0x000fe200024050ff */
[C---:B------:R-:W-:Y:S01]  /*7580*/  FMUL R5, R24.reuse, R9 ;  /* 0x0000000918057220 */ /* 0x040fe20000400000 */
[----:B------:R-:W-:Y:S01]  /*7590*/  F2FP.TF32.F32.PACK_B R29, R29 ;  /* 0x0000001dff1d723e */ /* 0x000fe200024050ff */
[C---:B------:R-:W-:Y:S01]  /*75a0*/  FMUL R6, R24.reuse, R10 ;  /* 0x0000000a18067220 */ /* 0x040fe20000400000 */
[----:B------:R-:W-:Y:S01]  /*75b0*/  FMUL R11, R24, R11 ;  /* 0x0000000b180b7220 */ /* 0x000fe20000400000 */
[----:B------:R-:W-:Y:S01]  /*75c0*/  F2FP.TF32.F32.PACK_B R30, R30 ;  /* 0x0000001eff1e723e */ /* 0x000fe200024050ff */
[C---:B------:R-:W-:Y:S01]  /*75d0*/  FFMA R4, R27.reuse, R33, R4 ;  /* 0x000000211b047223 */ /* 0x040fe20000000004 */
[----:B------:R-:W-:Y:S01]  /*75e0*/  F2FP.TF32.F32.PACK_B R31, R31 ;  /* 0x0000001fff1f723e */ /* 0x000fe200024050ff */
[C---:B------:R-:W-:Y:S01]  /*75f0*/  FFMA R5, R27.reuse, R26, R5 ;  /* 0x0000001a1b057223 */ /* 0x040fe20000000005 */
[C---:B------:R-:W-:Y:S01]  /*7600*/  FFMA R6, R27.reuse, R21, R6 ;  /* 0x000000151b067223 */ /* 0x040fe20000000006 */
[----:B------:R-:W-:Y:S01]  /*7610*/  FFMA R7, R27, R20, R11 ;  /* 0x000000141b077223 */ /* 0x000fe2000000000b */
[----:B------:R-:W-:Y:S01]  /*7620*/  LOP3.LUT R33, R40, 0xffffe000, RZ, 0xc0, !PT ;  /* 0xffffe00028217812 */ /* 0x000fe200078ec0ff */
[----:B------:R1:W-:Y:S01]  /*7630*/  STS.128 [R79], R28 ;  /* 0x0000001c4f007388 */ /* 0x0003e20000000c00 */
[----:B------:R-:W-:Y:S01]  /*7640*/  LOP3.LUT R26, R41, 0xffffe000, RZ, 0xc0, !PT ;  /* 0xffffe000291a7812 */ /* 0x000fe200078ec0ff */
[C---:B------:R-:W-:Y:S01]  /*7650*/  FMUL R8, R24.reuse, R12 ;  /* 0x0000000c18087220 */ /* 0x040fe20000400000 */
[----:B------:R-:W-:Y:S01]  /*7660*/  FMUL R9, R24, R13 ;  /* 0x0000000d18097220 */ /* 0x000fe20000400000 */
[----:B------:R-:W-:Y:S01]  /*7670*/  LOP3.LUT R21, R42, 0xffffe000, RZ, 0xc0, !PT ;  /* 0xffffe0002a157812 */ /* 0x000fe200078ec0ff */
[C---:B------:R-:W-:Y:S01]  /*7680*/  FMUL R10, R24.reuse, R14 ;  /* 0x0000000e180a7220 */ /* 0x040fe20000400000 */
[----:B------:R-:W-:Y:S01]  /*7690*/  LOP3.LUT R20, R43, 0xffffe000, RZ, 0xc0, !PT ;  /* 0xffffe0002b147812 */ /* 0x000fe200078ec0ff */
[----:B------:R-:W-:Y:S01]  /*76a0*/  FMUL R15, R24, R15 ;  /* 0x0000000f180f7220 */ /* 0x000fe20000400000 */
[----:B------:R-:W-:Y:S01]  /*76b0*/  F2FP.TF32.F32.PACK_B R4, R4 ;  /* 0x00000004ff04723e */ /* 0x000fe200024050ff */
[C---:B------:R-:W-:Y:S01]  /*76c0*/  FFMA R8, R27.reuse, R33, R8 ;  /* 0x000000211b087223 */ /* 0x040fe20000000008 */
[----:B------:R-:W-:Y:S01]  /*76d0*/  F2FP.TF32.F32.PACK_B R5, R5 ;  /* 0x00000005ff05723e */ /* 0x000fe200024050ff */
[C---:B------:R-:W-:Y:S01]  /*76e0*/  FFMA R9, R27.reuse, R26, R9 ;  /* 0x0000001a1b097223 */ /* 0x040fe20000000009 */
[----:B------:R-:W-:Y:S01]  /*76f0*/  F2FP.TF32.F32.PACK_B R6, R6 ;  /* 0x00000006ff06723e */ /* 0x000fe200024050ff */
[C---:B------:R-:W-:Y:S01]  /*7700*/  FFMA R10, R27.reuse, R21, R10 ;  /* 0x000000151b0a7223 */ /* 0x040fe2000000000a */
[----:B------:R-:W-:Y:S01]  /*7710*/  F2FP.TF32.F32.PACK_B R7, R7 ;  /* 0x00000007ff07723e */ /* 0x000fe200024050ff */
[----:B------:R-:W-:Y:S01]  /*7720*/  FFMA R11, R27, R20, R15 ;  /* 0x000000141b0b7223 */ /* 0x000fe2000000000f */
[----:B------:R-:W-:Y:S01]  /*7730*/  LOP3.LUT R33, R36, 0xffffe000, RZ, 0xc0, !PT ;  /* 0xffffe00024217812 */ /* 0x000fe200078ec0ff */
[C---:B------:R-:W-:Y:S01]  /*7740*/  FMUL R12, R24.reuse, R16 ;  /* 0x00000010180c7220 */ /* 0x040fe20000400000 */
[----:B------:R-:W-:Y:S01]  /*7750*/  LOP3.LUT R26, R37, 0xffffe000, RZ, 0xc0, !PT ;  /* 0xffffe000251a7812 */ /* 0x000fe200078ec0ff */
[----:B------:R1:W-:Y:S01]  /*7760*/  STS.128 [R78+0x10], R4 ;  /* 0x000010044e007388 */ /* 0x0003e20000000c00 */
        /* <DEDUP_REMOVED lines=13> */
[----:B------:R-:W-:Y:S02]  /*7840*/  F2FP.TF32.F32.PACK_B R12, R12 ;  /* 0x0000000cff0c723e */ /* 0x000fe400024050ff */
[----:B------:R-:W-:Y:S01]  /*7850*/  F2FP.TF32.F32.PACK_B R13, R13 ;  /* 0x0000000dff0d723e */ /* 0x000fe200024050ff */
[----:B------:R1:W-:Y:S01]  /*7860*/  STS.128 [R35+0x20], R8 ;  /* 0x0000200823007388 */ /* 0x0003e20000000c00 */
[----:B------:R-:W-:Y:S02]  /*7870*/  F2FP.TF32.F32.PACK_B R14, R14 ;  /* 0x0000000eff0e723e */ /* 0x000fe400024050ff */
[----:B------:R-:W-:Y:S05]  /*7880*/  F2FP.TF32.F32.PACK_B R15, R15 ;  /* 0x0000000fff0f723e */ /* 0x000fea00024050ff */
[----:B------:R1:W-:Y:S01]  /*7890*/  STS.128 [R34+0x10], R12 ;  /* 0x0000100c22007388 */ /* 0x0003e20000000c00 */
[----:B------:R-:W-:Y:S01]  /*78a0*/  @!PT LDS RZ, [RZ] ;  /* 0x00000000fffff984 */ /* 0x000fe20000000800 */
[----:B------:R-:W-:Y:S01]  /*78b0*/  @!PT LDS RZ, [RZ] ;  /* 0x00000000fffff984 */ /* 0x000fe20000000800 */
[----:B------:R-:W-:Y:S01]  /*78c0*/  @!PT LDS RZ, [RZ] ;  /* 0x00000000fffff984 */ /* 0x000fe20000000800 */
[----:B------:R-:W-:Y:S01]  /*78d0*/  @!PT LDS RZ, [RZ] ;  /* 0x00000000fffff984 */ /* 0x000fe20000000800 */
[----:B------:R2:W-:Y:S07]  /*78e0*/  MEMBAR.ALL.CTA ;  /* 0x0000000000007992 */ /* 0x0005ee0000008000 */
[----:B--2---:R-:W2:Y:S02]  /*78f0*/  FENCE.VIEW.ASYNC.S ;  /* 0x00000000000073c6 */ /* 0x004ea40000000000 */
[----:B--2---:R-:W-:Y:S06]  /*7900*/  BAR.SYNC.DEFER_BLOCKING 0x1, 0x80 ;  /* 0x0042000000007b1d */ /* 0x004fec0000010000 */
[----:B------:R-:W-:Y:S05]  /*7910*/  @P0 BRA `(.L_x_119) ;  /* 0x0000000000440947 */ /* 0x000fea0003800000 */
[----:B------:R-:W2:Y:S01]  /*7920*/  LDCU.64 UR14, c[0x0][0x348] ;  /* 0x00006900ff0e77ac */ /* 0x000ea20008000a00 */
[----:B------:R-:W-:Y:S02]  /*7930*/  R2UR UR6, R81 ;  /* 0x00000000510672ca */ /* 0x000fe400000e0000 */
[----:B------:R-:W-:Y:S01]  /*7940*/  R2UR UR10, R72 ;  /* 0x00000000480a72ca */ /* 0x000fe200000e0000 */
[----:B------:R-:W-:Y:S01]  /*7950*/  UMOV UR9, UR47 ;  /* 0x0000002f00097c82 */ /* 0x000fe20008000000 */
[----:B------:R-:W-:Y:S01]  /*7960*/  R2UR UR11, R70 ;  /* 0x00000000460b72ca */ /* 0x000fe200000e0000 */
[----:B------:R-:W-:Y:S01]  /*7970*/  UIADD3 UR7, UPT, UPT, UR47, 0x20, URZ ;  /* 0x000000202f077890 */ /* 0x000fe2000fffe0ff */
[----:B------:R-:W-:Y:S07]  /*7980*/  R2UR UR12, R71 ;  /* 0x00000000470c72ca */ /* 0x000fee00000e0000 */
[----:B------:R-:W-:Y:S02]  /*7990*/  UIADD3 UR6, UPT, UPT, UR46, UR6, URZ ;  /* 0x000000062e067290 */ /* 0x000fe4000fffe0ff */
[----:B--2---:R-:W-:Y:S02]  /*79a0*/  UIADD3 UR4, UP0, UPT, UR14, 0x680, URZ ;  /* 0x000006800e047890 */ /* 0x004fe4000ff1e0ff */
[----:B------:R-:W-:Y:S02]  /*79b0*/  UIADD3 UR8, UPT, UPT, UR6, 0x200, URZ ;  /* 0x0000020006087890 */ /* 0x000fe4000fffe0ff */
[----:B------:R-:W-:Y:S02]  /*79c0*/  UIADD3.X UR5, UPT, UPT, URZ, UR15, URZ, UP0, !UPT ;  /* 0x0000000fff057290 */ /* 0x000fe400087fe4ff */
[----:B------:R-:W-:Y:S07]  /*79d0*/  UIADD3 UR6, UPT, UPT, UR6, 0x1200, URZ ;  /* 0x0000120006067890 */ /* 0x000fee000fffe0ff */
[----:B------:R2:W-:Y:S02]  /*79e0*/  UTMASTG.4D.IM2COL [UR8], [UR4] ;  /* 0x00000008040073b5 */ /* 0x0005e40008058000 */
[----:B--2---:R-:W-:Y:S01]  /*79f0*/  UMOV UR8, UR6 ;  /* 0x0000000600087c82 */ /* 0x004fe20008000000 */
[----:B------:R-:W-:Y:S02]  /*7a00*/  UMOV UR9, UR7 ;  /* 0x0000000700097c82 */ /* 0x000fe40008000000 */
[----:B------:R2:W-:Y:S02]  /*7a10*/  UTMASTG.4D.IM2COL [UR8], [UR4] ;  /* 0x00000008040073b5 */ /* 0x0005e40008058000 */
[----:B--2---:R0:W-:Y:S02]  /*7a20*/  UTMACMDFLUSH ;  /* 0x00000000000079b7 */ /* 0x0041e40000000000 */
.L_x_119:
[----:B------:R-:W-:Y:S05]  /*7a30*/  BSYNC.RECONVERGENT B0 ;  /* 0x0000000000007941 */ /* 0x000fea0003800200 */
.L_x_118:
[----:B------:R-:W-:Y:S01]  /*7a40*/  UIADD3 UR44, UPT, UPT, UR48, 0x1, URZ ;  /* 0x00000001302c7890 */ /* 0x000fe2000fffe0ff */
[----:B------:R-:W-:Y:S03]  /*7a50*/  BSSY.RECONVERGENT B0, `(.L_x_120) ;  /* 0x0000005000007945 */ /* 0x000fe60003800200 */
[----:B------:R-:W-:Y:S04]  /*7a60*/  UISETP.NE.AND UP0, UPT, UR44, 0x3, UPT ;  /* 0x000000032c00788c */ /* 0x000fe8000bf05270 */
[----:B------:R-:W-:Y:S01]  /*7a70*/  USEL UR45, UR44, URZ, UP0 ;  /* 0x000000ff2c2d7287 */ /* 0x000fe20008000000 */
[----:B------:R-:W-:Y:S11]  /*7a80*/  @P0 BRA `(.L_x_121) ;  /* 0x0000000000040947 */ /* 0x000ff60003800000 */
[----:B------:R-:W-:Y:S04]  /*7a90*/  DEPBAR.LE SB0, 0x1 ;  /* 0x000080400000791a */ /* 0x000fe80000000000 */
.L_x_121:
[----:B------:R-:W-:Y:S05]  /*7aa0*/  BSYNC.RECONVERGENT B0 ;  /* 0x0000000000007941 */ /* 0x000fea0003800200 */
.L_x_120:
[----:B------:R-:W-:Y:S01]  /*7ab0*/  BAR.SYNC.DEFER_BLOCKING 0x1, 0x80 ;  /* 0x0042000000007b1d */ /* 0x000fe20000010000 */
[----:B------:R-:W-:Y:S01]  /*7ac0*/  ISETP.NE.AND P1, PT, R74, RZ, PT ;  /* 0x000000ff4a00720c */ /* 0x000fe20003f25270 */
[----:B------:R-:W-:Y:S01]  /*7ad0*/  UISETP.NE.AND UP0, UPT, UR50, URZ, UPT ;  /* 0x000000ff3200728c */ /* 0x000fe2000bf05270 */
[----:B------:R-:W-:Y:S11]  /*7ae0*/  LEA R3, R83, UR46, 0x3 ;  /* 0x0000002e53037c11 */ /* 0x000ff6000f8e18ff */
[----:B-1----:R-:W-:Y:S01]  /*7af0*/  @P1 SHF.L.U32 R4, R32, 0x1f, RZ ;  /* 0x0000001f20041819 */ /* 0x002fe200000006ff */
[----:B------:R-:W-:Y:S06]  /*7b00*/  BRA.U !UP0, `(.L_x_122) ;  /* 0x0000000108247547 */ /* 0x000fec000b800000 */
[----:B------:R-:W1:Y:S01]  /*7b10*/  S2R R0, SR_CgaCtaId ;  /* 0x0000000000007919 */ /* 0x000e620000008800 */
[----:B------:R-:W-:Y:S01]  /*7b20*/  IMAD.U32 R2, RZ, RZ, UR49 ;  /* 0x00000031ff027e24 */ /* 0x000fe2000f8e00ff */
[----:B------:R-:W-:Y:S04]  /*7b30*/  UIADD3 UR4, UPT, UPT, UR49, 0x1, URZ ;  /* 0x0000000131047890 */ /* 0x000fe8000fffe0ff */
[----:B------:R-:W-:Y:S01]  /*7b40*/  @P1 LEA R2, R2, UR46, 0x3 ;  /* 0x0000002e02021c11 */ /* 0x000fe2000f8e18ff */
[----:B------:R-:W-:Y:S04]  /*7b50*/  UISETP.NE.AND UP0, UPT, UR4, 0x3, UPT ;  /* 0x000000030400788c */ /* 0x000fe8000bf05270 */
[----:B------:R-:W-:Y:S01]  /*7b60*/  @P1 VIADD R5, R2, 0x118 ;  /* 0x0000011802051836 */ /* 0x000fe20000000000 */
[----:B------:R-:W-:Y:S04]  /*7b70*/  USEL UR49, UR4, URZ, UP0 ;  /* 0x000000ff04317287 */ /* 0x000fe80008000000 */
[----:B-1----:R-:W-:Y:S04]  /*7b80*/  @P1 PRMT R0, R0, 0x654, R5 ;  /* 0x0000065400001816 */ /* 0x002fe80000000005 */
[----:B------:R1:W-:Y:S04]  /*7b90*/  @P1 SYNCS.ARRIVE.TRANS64.RED.A1T0 RZ, [R0+URZ], RZ ;  /* 0x000000ff00ff19a7 */ /* 0x0003e800081004ff */
.L_x_122:
[----:B------:R-:W2:Y:S01]  /*7ba0*/  @P1 SYNCS.PHASECHK.TRANS64.TRYWAIT P0, [R3+URZ+0x100], R4 ;  /* 0x00010004030015a7 */ /* 0x000ea200080011ff */
[----:B------:R-:W-:Y:S01]  /*7bb0*/  BSSY B1, `(.L_x_123) ;  /* 0x0000015000017945 */ /* 0x000fe20003800000 */
[----:B--2---:R-:W-:Y:S03]  /*7bc0*/  @P1 SEL R80, RZ, 0x1, !P0 ;  /* 0x00000001ff501807 */ /* 0x004fe60004000000 */
[----:B------:R-:W-:Y:S05]  /*7bd0*/  @!P1 BRA `(.L_x_124) ;  /* 0x0000000000489947 */ /* 0x000fea0003800000 */
[----:B------:R-:W-:Y:S01]  /*7be0*/  ISETP.NE.AND P1, PT, R82, RZ, PT ;  /* 0x000000ff5200720c */ /* 0x000fe20003f25270 */
[----:B------:R-:W-:Y:S01]  /*7bf0*/  BSSY B0, `(.L_x_125) ;  /* 0x000000a000007945 */ /* 0x000fe20003800000 */
[----:B------:R-:W-:Y:S11]  /*7c00*/  ISETP.NE.AND P0, PT, R80, RZ, PT ;  /* 0x000000ff5000720c */ /* 0x000ff60003f05270 */
[----:B------:R-:W-:Y:S04]  /*7c10*/  @P1 IMAD R83, R83, 0x2000, R66 ;  /* 0x0000200053531824 */ /* 0x000fe800078e0242 */
[----:B------:R-:W-:Y:S01]  /*7c20*/  @P1 IMAD.IADD R4, R77, 0x1, R83 ;  /* 0x000000014d041824 */ /* 0x000fe200078e0253 */
[----:B------:R-:W-:Y:S03]  /*7c30*/  @P1 IADD3 R2, PT, PT, R76, R83, RZ ;  /* 0x000000534c021210 */ /* 0x000fe60007ffe0ff */
[----:B-1----:R-:W-:Y:S01]  /*7c40*/  @P1 IMAD.IADD R0, R65, 0x1, R4 ;  /* 0x0000000141001824 */ /* 0x002fe200078e0204 */
[----:B------:R-:W-:Y:S06]  /*7c50*/  @P0 BRA `(.L_x_126) ;  /* 0x00000000000c0947 */ /* 0x000fec0003800000 */
[----:B------:R-:W-:Y:S04]  /*7c60*/  SHF.L.U32 R32, R32, 0x1f, RZ ;  /* 0x0000001f20207819 */ /* 0x000fe800000006ff */
[----:B------:R-:W1:Y:S02]  /*7c70*/  SYNCS.PHASECHK.TRANS64.TRYWAIT P0, [R3+URZ+0x100], R32 ;  /* 0x00010020030075a7 */ /* 0x000e6400080011ff */
[----:B-1----:R-:W-:Y:S05]  /*7c80*/  @!P0 BRA `(.L_x_127) ;  /* 0x00000018009c8947 */ /* 0x002fea0003800000 */
.L_x_126:
[----:B------:R-:W-:Y:S05]  /*7c90*/  BSYNC B0 ;  /* 0x0000000000007941 */ /* 0x000fea0003800000 */
.L_x_125:
[----:B------:R-:W-:Y:S11]  /*7ca0*/  ISETP.NE.AND P0, PT, R82, RZ, PT ;  /* 0x000000ff5200720c */ /* 0x000ff60003f05270 */
[----:B------:R-:W-:Y:S02]  /*7cb0*/  @!UPT UIADD3 URZ, UPT, UPT, URZ, URZ, URZ ;  /* 0x000000fffffff290 */ /* 0x000fe4000fffe0ff */
[----:B------:R2:W4:Y:S04]  /*7cc0*/  @P0 LDS.128 R48, [R83] ;  /* 0x0000000053300984 */ /* 0x0005280000000c00 */
[----:B------:R2:W1:Y:S04]  /*7cd0*/  @P0 LDS.128 R40, [R2+0x20] ;  /* 0x0000200002280984 */ /* 0x0004680000000c00 */
[----:B------:R2:W1:Y:S04]  /*7ce0*/  @P0 LDS.128 R44, [R4+0x10] ;  /* 0x00001000042c0984 */ /* 0x0004680000000c00 */
[----:B------:R2:W1:Y:S02]  /*7cf0*/  @P0 LDS.128 R36, [R0+0x10] ;  /* 0x0000100000240984 */ /* 0x0004640000000c00 */
.L_x_124:
[----:B------:R-:W-:Y:S05]  /*7d00*/  BSYNC B1 ;  /* 0x0000000000017941 */ /* 0x000fea0003800000 */
.L_x_123:
[----:B-12---:R-:W-:Y:S05]  /*7d10*/  VIADD R0, R25, 0x10 ;  /* 0x0000001019007836 */ /* 0x006fea0000000000 */
[----:B------:R-:W-:Y:S04]  /*7d20*/  SHF.R.U32.HI R0, RZ, 0x15, R0 ;  /* 0x00000015ff007819 */ /* 0x000fe80000011600 */
[----:B------:R-:W-:Y:S11]  /*7d30*/  LOP3.LUT P0, RZ, R0, 0x3, R57, 0x48, !PT ;  /* 0x0000000300ff7812 */ /* 0x000ff60007804839 */
[----:B------:R-:W-:Y:S02]  /*7d40*/  @!UPT UIADD3 URZ, UPT, UPT, URZ, URZ, URZ ;  /* 0x000000fffffff290 */ /* 0x000fe4000fffe0ff */
[----:B------:R-:W-:Y:S05]  /*7d50*/  @!P0 BRA `(.L_x_128) ;  /* 0x0000000000408947 */ /* 0x000fea0003800000 */
[----:B------:R-:W1:Y:S01]  /*7d60*/  LDCU.64 UR8, c[0x4][0x70] ;  /* 0x01000e00ff0877ac */ /* 0x000e620008000a00 */
[----:B------:R-:W-:Y:S01]  /*7d70*/  MOV R3, 0x0 ;  /* 0x0000000000037802 */ /* 0x000fe20000000f00 */
[----:B------:R-:W-:Y:S02]  /*7d80*/  HFMA2 R12, -RZ, RZ, 0, 5.9604644775390625e-08 ;  /* 0x00000001ff0c7431 */ /* 0x000fe400000001ff */
[----:B------:R-:W-:Y:S02]  /*7d90*/  IMAD.MOV.U32 R8, RZ, RZ, 0x192 ;  /* 0x00000192ff087424 */ /* 0x000fe400078e00ff */
[----:B------:R-:W-:Y:S01]  /*7da0*/  IMAD.MOV.U32 R13, RZ, RZ, RZ ;  /* 0x000000ffff0d7224 */ /* 0x000fe200078e00ff */
[----:B------:R-:W2:Y:S01]  /*7db0*/  LDCU.64 UR6, c[0x4][0x78] ;  /* 0x01000f00ff0677ac */ /* 0x000ea20008000a00 */
[----:B------:R-:W3:Y:S01]  /*7dc0*/  LDC.64 R2, c[0x4][R3] ;  /* 0x0100000003027b82 */ /* 0x000ee20000000a00 */
[----:B------:R-:W5:Y:S01]  /*7dd0*/  LDCU.64 UR4, c[0x4][0x10] ;  /* 0x01000200ff0477ac */ /* 0x000f620008000a00 */
[----:B-1----:R-:W-:Y:S01]  /*7de0*/  MOV R5, UR9 ;  /* 0x0000000900057c02 */ /* 0x002fe20008000f00 */
[----:B------:R-:W-:Y:S01]  /*7df0*/  IMAD.U32 R4, RZ, RZ, UR8 ;  /* 0x00000008ff047e24 */ /* 0x000fe2000f8e00ff */
[----:B--2---:R-:W-:Y:S01]  /*7e00*/  MOV R7, UR7 ;  /* 0x0000000700077c02 */ /* 0x004fe20008000f00 */
[----:B------:R-:W-:Y:S01]  /*7e10*/  IMAD.U32 R6, RZ, RZ, UR6 ;  /* 0x00000006ff067e24 */ /* 0x000fe2000f8e00ff */
[----:B-----5:R-:W-:Y:S01]  /*7e20*/  MOV R11, UR5 ;  /* 0x00000005000b7c02 */ /* 0x020fe20008000f00 */
[----:B------:R-:W-:Y:S02]  /*7e30*/  IMAD.U32 R10, RZ, RZ, UR4 ;  /* 0x00000004ff0a7e24 */ /* 0x000fe4000f8e00ff */
[----:B------:R-:W-:Y:S07]  /*7e40*/  LEPC R20, `(.L_x_128) ;  /* 0x000000001014794e */ /* 0x000fee0000000000 */
[----:B---34-:R-:W-:Y:S05]  /*7e50*/  CALL.ABS.NOINC R2 ;  /* 0x0000000002007343 */ /* 0x018fea0003c00000 */
.L_x_128:
[----:B------:R-:W-:Y:S01]  /*7e60*/  ISETP.NE.AND P0, PT, R67, RZ, PT ;  /* 0x000000ff4300720c */ /* 0x000fe20003f05270 */
[----:B------:R-:W-:Y:S05]  /*7e70*/  WARPSYNC.ALL ;  /* 0x0000000000007948 */ /* 0x000fea0003800000 */
[----:B------:R-:W-:Y:S01]  /*7e80*/  R2UR UR4, R25 ;  /* 0x00000000190472ca */ /* 0x000fe200000e0000 */
[----:B------:R-:W-:Y:S01]  /*7e90*/  USHF.L.U32 UR6, UR45, 0xd, URZ ;  /* 0x0000000d2d067899 */ /* 0x000fe200080006ff */
[----:B----4-:R-:W-:Y:S01]  /*7ea0*/  LOP3.LUT R0, R48, 0xffffe000, RZ, 0xc0, !PT ;  /* 0xffffe00030007812 */ /* 0x010fe200078ec0ff */
[----:B------:R-:W-:Y:S01]  /*7eb0*/  BSSY.RECONVERGENT B0, `(.L_x_129) ;  /* 0x0000065000007945 */ /* 0x000fe20003800200 */
[----:B------:R-:W-:Y:S02]  /*7ec0*/  LOP3.LUT R2, R49, 0xffffe000, RZ, 0xc0, !PT ;  /* 0xffffe00031027812 */ /* 0x000fe400078ec0ff */
[----:B------:R-:W-:Y:S01]  /*7ed0*/  LOP3.LUT R3, R50, 0xffffe000, RZ, 0xc0, !PT ;  /* 0xffffe00032037812 */ /* 0x000fe200078ec0ff */
[----:B---3--:R-:W-:Y:S01]  /*7ee0*/  VIADD R79, R66, UR6 ;  /* 0x00000006424f7c36 */ /* 0x008fe20008000000 */
[----:B------:R-:W-:Y:S02]  /*7ef0*/  LOP3.LUT R20, R51, 0xffffe000, RZ, 0xc0, !PT ;  /* 0xffffe00033147812 */ /* 0x000fe400078ec0ff */
[----:B------:R-:W-:Y:S01]  /*7f00*/  LOP3.LUT R21, R44, 0xffffe000, RZ, 0xc0, !PT ;  /* 0xffffe0002c157812 */ /* 0x000fe200078ec0ff */
[----:B------:R-:W-:Y:S01]  /*7f10*/  IMAD.IADD R76, R76, 0x1, R79 ;  /* 0x000000014c4c7824 */ /* 0x000fe200078e024f */
[----:B------:R-:W-:Y:S01]  /*7f20*/  LOP3.LUT R26, R45, 0xffffe000, RZ, 0xc0, !PT ;  /* 0xffffe0002d1a7812 */ /* 0x000fe200078ec0ff */
[----:B------:R-:W1:Y:S01]  /*7f30*/  LDTM.x16 R4, tmem[UR4+0x10] ;  /* 0x00001004000479ee */ /* 0x000e620008240000 */
[----:B------:R-:W-:Y:S01]  /*7f40*/  LOP3.LUT R29, R46, 0xffffe000, RZ, 0xc0, !PT ;  /* 0xffffe0002e1d7812 */ /* 0x000fe200078ec0ff */
[----:B------:R-:W-:Y:S01]  /*7f50*/  NOP ;  /* 0x0000000000007918 */ /* 0x000fe20000000000 */
[----:B------:R-:W-:Y:S02]  /*7f60*/  IADD3 R75, PT, PT, R75, 0x160, RZ ;  /* 0x000001604b4b7810 */ /* 0x000fe40007ffe0ff */
[----:B------:R-:W-:Y:S02]  /*7f70*/  LOP3.LUT R28, R47, 0xffffe000, RZ, 0xc0, !PT ;  /* 0xffffe0002f1c7812 */ /* 0x000fe400078ec0ff */
[----:B------:R-:W-:Y:S02]  /*7f80*/  IADD3 R78, PT, PT, R77, R79, RZ ;  /* 0x0000004f4d4e7210 */ /* 0x000fe40007ffe0ff */
[----:B------:R-:W-:Y:S02]  /*7f90*/  LOP3.LUT R77, R75, 0xfefffff8, RZ, 0xc0, !PT ;  /* 0xfefffff84b4d7812 */ /* 0x000fe400078ec0ff */
[----:B------:R-:W-:Y:S01]  /*7fa0*/  LOP3.LUT R31, R40, 0xffffe000, RZ, 0xc0, !PT ;  /* 0xffffe000281f7812 */ /* 0x000fe200078ec0ff */
[----:B------:R-:W-:Y:S01]  /*7fb0*/  IMAD.IADD R75, R65, 0x1, R78 ;  /* 0x00000001414b7824 */ /* 0x000fe200078e024e */
[----:B------:R-:W-:Y:S01]  /*7fc0*/  LOP3.LUT R30, R41, 0xffffe000, RZ, 0xc0, !PT ;  /* 0xffffe000291e7812 */ /* 0x000fe200078ec0ff */
[----:B-1----:R1:W-:Y:S01]  /*7fd0*/  SYNCS.ARRIVE.TRANS64.RED.A1T0 RZ, [R77+URZ], RZ ;  /* 0x000000ff4dff79a7 */ /* 0x0023e200081004ff */
[----:B------:R-:W-:Y:S02]  /*7fe0*/  LOP3.LUT R33, R42, 0xffffe000, RZ, 0xc0, !PT ;  /* 0xffffe0002a217812 */ /* 0x000fe400078ec0ff */
[----:B------:R-:W-:Y:S02]  /*7ff0*/  LOP3.LUT R32, R43, 0xffffe000, RZ, 0xc0, !PT ;  /* 0xffffe0002b207812 */ /* 0x000fe400078ec0ff */
[----:B------:R-:W-:Y:S02]  /*8000*/  LOP3.LUT R35, R36, 0xffffe000, RZ, 0xc0, !PT ;  /* 0xffffe00024237812 */ /* 0x000fe400078ec0ff */
[----:B------:R-:W-:Y:S02]  /*8010*/  LOP3.LUT R34, R37, 0xffffe000, RZ, 0xc0, !PT ;  /* 0xffffe00025227812 */ /* 0x000fe400078ec0ff */
[----:B------:R-:W-:Y:S01]  /*8020*/  LOP3.LUT R37, R38, 0xffffe000, RZ, 0xc0, !PT ;  /* 0xffffe00026257812 */ /* 0x000fe200078ec0ff */
[C---:B------:R-:W-:Y:S01]  /*8030*/  FMUL R4, R24.reuse, R4 ;  /* 0x0000000418047220 */ /* 0x040fe20000400000 */
[C---:B------:R-:W-:Y:S01]  /*8040*/  FMUL R5, R24.reuse, R5 ;  /* 0x0000000518057220 */ /* 0x040fe20000400000 */
[C---:B------:R-:W-:Y:S01]  /*8050*/  FMUL R6, R24.reuse, R6 ;  /* 0x0000000618067220 */ /* 0x040fe20000400000 */
[C---:B------:R-:W-:Y:S01]  /*8060*/  FMUL R7, R24.reuse, R7 ;  /* 0x0000000718077220 */ /* 0x040fe20000400000 */
[C---:B------:R-:W-:Y:S01]  /*8070*/  FFMA R4, R27.reuse, R0, R4 ;  /* 0x000000001b047223 */ /* 0x040fe20000000004 */
[C---:B------:R-:W-:Y:S01]  /*8080*/  FFMA R5, R27.reuse, R2, R5 ;  /* 0x000000021b057223 */ /* 0x040fe20000000005 */
[C---:B------:R-:W-:Y:S01]  /*8090*/  FFMA R6, R27.reuse, R3, R6 ;  /* 0x000000031b067223 */ /* 0x040fe20000000006 */
[C---:B------:R-:W-:Y:S01]  /*80a0*/  FFMA R7, R27.reuse, R20, R7 ;  /* 0x000000141b077223 */ /* 0x040fe20000000007 */
[C---:B------:R-:W-:Y:S01]  /*80b0*/  FMUL R8, R24.reuse, R8 ;  /* 0x0000000818087220 */ /* 0x040fe20000400000 */
[C---:B------:R-:W-:Y:S01]  /*80c0*/  FMUL R9, R24.reuse, R9 ;  /* 0x0000000918097220 */ /* 0x040fe20000400000 */
[C---:B------:R-:W-:Y:S01]  /*80d0*/  FMUL R10, R24.reuse, R10 ;  /* 0x0000000a180a7220 */ /* 0x040fe20000400000 */
[C---:B------:R-:W-:Y:S01]  /*80e0*/  FMUL R11, R24.reuse, R11 ;  /* 0x0000000b180b7220 */ /* 0x040fe20000400000 */
[----:B------:R-:W-:Y:S01]  /*80f0*/  F2FP.TF32.F32.PACK_B R4, R4 ;  /* 0x00000004ff04723e */ /* 0x000fe200024050ff */
[C---:B------:R-:W-:Y:S01]  /*8100*/  FFMA R8, R27.reuse, R21, R8 ;  /* 0x000000151b087223 */ /* 0x040fe20000000008 */
[----:B------:R-:W-:Y:S01]  /*8110*/  F2FP.TF32.F32.PACK_B R5, R5 ;  /* 0x00000005ff05723e */ /* 0x000fe200024050ff */
[C---:B------:R-:W-:Y:S01]  /*8120*/  FFMA R9, R27.reuse, R26, R9 ;  /* 0x0000001a1b097223 */ /* 0x040fe20000000009 */
[----:B------:R-:W-:Y:S01]  /*8130*/  F2FP.TF32.F32.PACK_B R6, R6 ;  /* 0x00000006ff06723e */ /* 0x000fe200024050ff */
[C---:B------:R-:W-:Y:S01]  /*8140*/  FFMA R10, R27.reuse, R29, R10 ;  /* 0x0000001d1b0a7223 */ /* 0x040fe2000000000a */
[----:B------:R-:W-:Y:S01]  /*8150*/  F2FP.TF32.F32.PACK_B R7, R7 ;  /* 0x00000007ff07723e */ /* 0x000fe200024050ff */
[C---:B------:R-:W-:Y:S01]  /*8160*/  FFMA R11, R27.reuse, R28, R11 ;  /* 0x0000001c1b0b7223 */ /* 0x040fe2000000000b */
[C---:B------:R-:W-:Y:S01]  /*8170*/  FMUL R12, R24.reuse, R12 ;  /* 0x0000000c180c7220 */ /* 0x040fe20000400000 */
[----:B------:R-:W-:Y:S01]  /*8180*/  F2FP.TF32.F32.PACK_B R8, R8 ;  /* 0x00000008ff08723e */ /* 0x000fe200024050ff */
[C---:B------:R-:W-:Y:S01]  /*8190*/  FMUL R13, R24.reuse, R13 ;  /* 0x0000000d180d7220 */ /* 0x040fe20000400000 */
[----:B------:R1:W-:Y:S01]  /*81a0*/  STS.128 [R66+UR6], R4 ;  /* 0x0000000442007988 */ /* 0x0003e20008000c06 */
        /* <DEDUP_REMOVED lines=8> */
[----:B------:R-:W-:Y:S01]  /*8230*/  FFMA R15, R27, R32, R15 ;  /* 0x000000201b0f7223 */ /* 0x000fe2000000000f */
[C---:B------:R-:W-:Y:S01]  /*8240*/  FMUL R16, R24.reuse, R16 ;  /* 0x0000001018107220 */ /* 0x040fe20000400000 */
[----:B------:R-:W-:Y:S01]  /*8250*/  F2FP.TF32.F32.PACK_B R12, R12 ;  /* 0x0000000cff0c723e */ /* 0x000fe200024050ff */
[----:B------:R1:W-:Y:S01]  /*8260*/  STS.128 [R78+0x10], R8 ;  /* 0x000010084e007388 */ /* 0x0003e20000000c00 */
[C---:B------:R-:W-:Y:S01]  /*8270*/  FMUL R17, R24.reuse, R17 ;  /* 0x0000001118117220 */ /* 0x040fe20000400000 */
[----:B------:R-:W-:Y:S01]  /*8280*/  LOP3.LUT R36, R39, 0xffffe000, RZ, 0xc0, !PT ;  /* 0xffffe00027247812 */ /* 0x000fe200078ec0ff */
[C---:B------:R-:W-:Y:S01]  /*8290*/  FMUL R18, R24.reuse, R18 ;  /* 0x0000001218127220 */ /* 0x040fe20000400000 */
[----:B------:R-:W-:Y:S01]  /*82a0*/  FMUL R19, R24, R19 ;  /* 0x0000001318137220 */ /* 0x000fe20000400000 */
[----:B------:R-:W-:Y:S01]  /*82b0*/  F2FP.TF32.F32.PACK_B R13, R13 ;  /* 0x0000000dff0d723e */ /* 0x000fe200024050ff */
[C---:B------:R-:W-:Y:S01]  /*82c0*/  FFMA R16, R27.reuse, R35, R16 ;  /* 0x000000231b107223 */ /* 0x040fe20000000010 */
[----:B------:R-:W-:Y:S01]  /*82d0*/  F2FP.TF32.F32.PACK_B R14, R14 ;  /* 0x0000000eff0e723e */ /* 0x000fe200024050ff */
[C---:B------:R-:W-:Y:S01]  /*82e0*/  FFMA R17, R27.reuse, R34, R17 ;  /* 0x000000221b117223 */ /* 0x040fe20000000011 */
[----:B------:R-:W-:Y:S01]  /*82f0*/  F2FP.TF32.F32.PACK_B R15, R15 ;  /* 0x0000000fff0f723e */ /* 0x000fe200024050ff */
[C---:B------:R-:W-:Y:S01]  /*8300*/  FFMA R18, R27.reuse, R37, R18 ;  /* 0x000000251b127223 */ /* 0x040fe20000000012 */
[----:B------:R-:W-:Y:S01]  /*8310*/  FFMA R19, R27, R36, R19 ;  /* 0x000000241b137223 */ /* 0x000fe20000000013 */
[----:B------:R-:W-:Y:S02]  /*8320*/  F2FP.TF32.F32.PACK_B R16, R16 ;  /* 0x00000010ff10723e */ /* 0x000fe400024050ff */
[----:B------:R1:W-:Y:S01]  /*8330*/  STS.128 [R76+0x20], R12 ;  /* 0x0000200c4c007388 */ /* 0x0003e20000000c00 */
[----:B------:R-:W-:Y:S02]  /*8340*/  F2FP.TF32.F32.PACK_B R17, R17 ;  /* 0x00000011ff11723e */ /* 0x000fe400024050ff */
        /* <DEDUP_REMOVED lines=14> */
[----:B------:R-:W-:Y:S01]  /*8430*/  UIADD3 UR7, UPT, UPT, UR46, UR6, URZ ;  /* 0x000000062e077290 */ /* 0x000fe2000fffe0ff */
[----:B------:R-:W-:Y:S01]  /*8440*/  R2UR UR12, R71 ;  /* 0x00000000470c72ca */ /* 0x000fe200000e0000 */
[----:B------:R-:W-:Y:S02]  /*8450*/  UIADD3 UR9, UPT, UPT, UR47, 0x10, URZ ;  /* 0x000000102f097890 */ /* 0x000fe4000fffe0ff */
[----:B------:R-:W-:Y:S02]  /*8460*/  UIADD3 UR8, UPT, UPT, UR7, 0x200, URZ ;  /* 0x0000020007087890 */ /* 0x000fe4000fffe0ff */
[----:B------:R-:W-:Y:S02]  /*8470*/  UIADD3 UR7, UPT, UPT, UR7, 0x1200, URZ ;  /* 0x0000120007077890 */ /* 0x000fe4000fffe0ff */
[----:B------:R-:W-:Y:S02]  /*8480*/  UIADD3 UR13, UPT, UPT, UR47, 0x30, URZ ;  /* 0x000000302f0d7890 */ /* 0x000fe4000fffe0ff */
[----:B--2---:R-:W-:Y:S04]  /*8490*/  UIADD3 UR4, UP0, UPT, UR14, 0x680, URZ ;  /* 0x000006800e047890 */ /* 0x004fe8000ff1e0ff */
[----:B------:R-:W-:Y:S09]  /*84a0*/  UIADD3.X UR5, UPT, UPT, URZ, UR15, URZ, UP0, !UPT ;  /* 0x0000000fff057290 */ /* 0x000ff200087fe4ff */
[----:B------:R2:W-:Y:S02]  /*84b0*/  UTMASTG.4D.IM2COL [UR8], [UR4] ;  /* 0x00000008040073b5 */ /* 0x0005e40008058000 */
[----:B--2---:R-:W-:Y:S01]  /*84c0*/  UMOV UR8, UR7 ;  /* 0x0000000700087c82 */ /* 0x004fe20008000000 */
[----:B------:R-:W-:Y:S02]  /*84d0*/  UMOV UR9, UR13 ;  /* 0x0000000d00097c82 */ /* 0x000fe40008000000 */
[----:B------:R2:W-:Y:S02]  /*84e0*/  UTMASTG.4D.IM2COL [UR8], [UR4] ;  /* 0x00000008040073b5 */ /* 0x0005e40008058000 */
[----:B--2---:R0:W-:Y:S02]  /*84f0*/  UTMACMDFLUSH ;  /* 0x00000000000079b7 */ /* 0x0041e40000000000 */
.L_x_130:
[----:B------:R-:W-:Y:S05]  /*8500*/  BSYNC.RECONVERGENT B0 ;  /* 0x0000000000007941 */ /* 0x000fea0003800200 */
.L_x_129:
[----:B------:R-:W-:Y:S01]  /*8510*/  UIADD3 UR4, UPT, UPT, UR45, 0x1, URZ ;  /* 0x000000012d047890 */ /* 0x000fe2000fffe0ff */
[----:B------:R-:W-:Y:S03]  /*8520*/  BSSY.RECONVERGENT B0, `(.L_x_131) ;  /* 0x0000008000007945 */ /* 0x000fe60003800200 */
[----:B------:R-:W-:Y:S04]  /*8530*/  UISETP.NE.AND UP0, UPT, UR4, 0x3, UPT ;  /* 0x000000030400788c */ /* 0x000fe8000bf05270 */
[----:B------:R-:W-:Y:S02]  /*8540*/  UISETP.EQ.XOR UP1, UPT, UR44, 0x3, !UP0 ;  /* 0x000000032c00788c */ /* 0x000fe4000c722a70 */
[----:B------:R-:W-:Y:S02]  /*8550*/  USEL UR48, UR4, URZ, UP0 ;  /* 0x000000ff04307287 */ /* 0x000fe40008000000 */
[----:B------:R-:W-:Y:S04]  /*8560*/  USEL UR5, URZ, 0x1, !UP1 ;  /* 0x00000001ff057887 */ /* 0x000fe8000c800000 */
[----:B------:R-:W-:Y:S01]  /*8570*/  ULOP3.LUT UR51, UR51, UR5, URZ, 0x3c, !UPT ;  /* 0x0000000533337292 */ /* 0x000fe2000f8e3cff */
[----:B------:R-:W-:Y:S11]  /*8580*/  @P0 BRA `(.L_x_132) ;  /* 0x0000000000040947 */ /* 0x000ff60003800000 */
[----:B------:R-:W-:Y:S04]  /*8590*/  DEPBAR.LE SB0, 0x1 ;  /* 0x000080400000791a */ /* 0x000fe80000000000 */
.L_x_132:
[----:B------:R-:W-:Y:S05]  /*85a0*/  BSYNC.RECONVERGENT B0 ;  /* 0x0000000000007941 */ /* 0x000fea0003800200 */
.L_x_131:
[----:B------:R-:W-:Y:S01]  /*85b0*/  BAR.SYNC.DEFER_BLOCKING 0x1, 0x80 ;  /* 0x0042000000007b1d */ /* 0x000fe20000010000 */
[----:B------:R-:W-:Y:S01]  /*85c0*/  UISETP.NE.AND UP0, UPT, UR50, -0x2, UPT ;  /* 0xfffffffe3200788c */ /* 0x000fe2000bf05270 */
[----:B------:R-:W-:Y:S08]  /*85d0*/  IADD3 R0, PT, PT, R22, 0x1, RZ ;  /* 0x0000000116007810 */ /* 0x000ff00007ffe0ff */
[----:B------:R-:W-:Y:S05]  /*85e0*/  BRA.U !UP0, `(.L_x_133) ;  /* 0x0000000108287547 */ /* 0x000fea000b800000 */
[----:B------:R-:W2:Y:S01]  /*85f0*/  S2R R2, SR_CgaCtaId ;  /* 0x0000000000027919 */ /* 0x000ea20000008800 */
[----:B------:R-:W-:Y:S01]  /*8600*/  ISETP.NE.AND P0, PT, R74, RZ, PT ;  /* 0x000000ff4a00720c */ /* 0x000fe20003f05270 */
[----:B------:R-:W-:Y:S01]  /*8610*/  IMAD.U32 R3, RZ, RZ, UR49 ;  /* 0x00000031ff037e24 */ /* 0x000fe2000f8e00ff */
[----:B------:R-:W-:Y:S04]  /*8620*/  UIADD3 UR4, UPT, UPT, UR49, 0x1, URZ ;  /* 0x0000000131047890 */ /* 0x000fe8000fffe0ff */
[----:B------:R-:W-:Y:S04]  /*8630*/  UISETP.NE.AND UP0, UPT, UR4, 0x3, UPT ;  /* 0x000000030400788c */ /* 0x000fe8000bf05270 */
[----:B------:R-:W-:Y:S03]  /*8640*/  USEL UR49, UR4, URZ, UP0 ;  /* 0x000000ff04317287 */ /* 0x000fe60008000000 */
[----:B------:R-:W-:Y:S05]  /*8650*/  @P0 LEA R3, R3, UR46, 0x3 ;  /* 0x0000002e03030c11 */ /* 0x000fea000f8e18ff */
[----:B------:R-:W-:Y:S05]  /*8660*/  @P0 VIADD R3, R3, 0x118 ;  /* 0x0000011803030836 */ /* 0x000fea0000000000 */
[----:B--2---:R-:W-:Y:S04]  /*8670*/  @P0 PRMT R2, R2, 0x654, R3 ;  /* 0x0000065402020816 */ /* 0x004fe80000000003 */
[----:B------:R2:W-:Y:S03]  /*8680*/  @P0 SYNCS.ARRIVE.TRANS64.RED.A1T0 RZ, [R2+URZ], RZ ;  /* 0x000000ff02ff09a7 */ /* 0x0005e600081004ff */
.L_x_133:
[----:B------:R-:W-:Y:S01]  /*8690*/  R2UR UR5, R58 ;  /* 0x000000003a0572ca */ /* 0x000fe200000e0000 */
[----:B------:R-:W-:Y:S01]  /*86a0*/  UISETP.NE.AND UP0, UPT, UR60, URZ, UPT ;  /* 0x000000ff3c00728c */ /* 0x000fe2000bf05270 */
[----:B------:R-:W-:Y:S01]  /*86b0*/  R2UR UR4, R59 ;  /* 0x000000003b0472ca */ /* 0x000fe200000e0000 */
[----:B------:R-:W-:Y:S01]  /*86c0*/  UIADD3 UR50, UPT, UPT, UR50, 0x2, URZ ;  /* 0x0000000232327890 */ /* 0x000fe2000fffe0ff */
[C---:B------:R-:W-:Y:S01]  /*86d0*/  ISETP.NE.AND P0, PT, R0.reuse, 0x2, PT ;  /* 0x000000020000780c */ /* 0x040fe20003f05270 */
[----:B------:R-:W-:Y:S01]  /*86e0*/  UMOV UR45, UR61 ;  /* 0x0000003d002d7c82 */ /* 0x000fe20008000000 */
[----:B------:R-:W-:Y:S02]  /*86f0*/  LOP3.LUT R63, R63, 0x1, RZ, 0x3c, !PT ;  /* 0x000000013f3f7812 */ /* 0x000fe400078e3cff */
[----:B------:R-:W-:Y:S02]  /*8700*/  SEL R3, RZ, 0x1, P0 ;  /* 0x00000001ff037807 */ /* 0x000fe40000000000 */
[----:B------:R-:W-:Y:S02]  /*8710*/  SEL R22, R0, RZ, P0 ;  /* 0x000000ff00167207 */ /* 0x000fe40000000000 */
[----:B------:R-:W-:Y:S01]  /*8720*/  LOP3.LUT R64, R64, R3, RZ, 0x3c, !PT ;  /* 0x0000000340407212 */ /* 0x000fe200078e3cff */
[----:B------:R-:W-:Y:S02]  /*8730*/  UIADD3 UR20, UPT, UPT, UR36, UR5, URZ ;  /* 0x0000000524147290 */ /* 0x000fe4000fffe0ff */
[----:B------:R-:W-:Y:S01]  /*8740*/  UIADD3 UR44, UPT, UPT, UR37, UR4, URZ ;  /* 0x00000004252c7290 */ /* 0x000fe2000fffe0ff */
[----:B------:R-:W-:Y:S11]  /*8750*/  BRA.U UP0, `(.L_x_134) ;  /* 0xffffffd9009c7547 */ /* 0x000ff6000b83ffff */
[----:B------:R-:W-:-:S13]  /*8760*/  R2UR UR4, R60 ;  /* 0x000000003c0472ca */ /* 0x000fda00000e0000 */
[----:B------:R-:W-:-:S09]  /*8770*/  UISETP.NE.AND UP0, UPT, UR4, URZ, UPT ;  /* 0x000000ff0400728c */ /* 0x000fd2000bf05270 */
[----:B------:R-:W-:Y:S05]  /*8780*/  BRA.U !UP0, `(.L_x_135) ;  /* 0x0000000108487547 */ /* 0x000fea000b800000 */
[----:B------:R-:W3:Y:S02]  /*8790*/  LDCU.64 UR4, c[0x0][0x890] ;  /* 0x00011200ff0477ac */ /* 0x000ee40008000a00 */
[----:B---3--:R-:W-:-:S04]  /*87a0*/  UISETP.NE.U32.AND UP0, UPT, UR4, URZ, UPT ;  /* 0x000000ff0400728c */ /* 0x008fc8000bf05070 */
[----:B------:R-:W-:-:S09]  /*87b0*/  UISETP.NE.AND.EX UP0, UPT, UR5, URZ, UPT, UP0 ;  /* 0x000000ff0500728c */ /* 0x000fd2000bf05300 */
[----:B------:R-:W-:Y:S05]  /*87c0*/  BRA.U UP0, `(.L_x_136) ;  /* 0x00000001000c7547 */ /* 0x000fea000b800000 */
[----:B------:R-:W-:-:S13]  /*87d0*/  FSETP.NEU.AND P0, PT, R27, RZ, PT ;  /* 0x000000ff1b00720b */ /* 0x000fda0003f0d000 */
[----:B------:R-:W-:Y:S05]  /*87e0*/  @!P0 EXIT ;  /* 0x000000000000894d */ /* 0x000fea0003800000 */
[----:B------:R-:W-:Y:S05]  /*87f0*/  BRA `(.L_x_135) ;  /* 0x00000000002c7947 */ /* 0x000fea0003800000 */
.L_x_136:
[----:B------:R-:W-:Y:S01]  /*8800*/  ISETP.NE.AND P0, PT, R73, RZ, PT ;  /* 0x000000ff4900720c */ /* 0x000fe20003f05270 */
[----:B------:R-:W-:-:S12]  /*8810*/  BSSY.RECONVERGENT B0, `(.L_x_135) ;  /* 0x0000009000007945 */ /* 0x000fd80003800200 */
[----:B------:R-:W-:Y:S05]  /*8820*/  @P0 BRA `(.L_x_137) ;  /* 0x0000000000140947 */ /* 0x000fea0003800000 */
[----:B------:R-:W3:Y:S02]  /*8830*/  LDCU.64 UR4, c[0x0][0x888] ;  /* 0x00011100ff0477ac */ /* 0x000ee40008000a00 */
[----:B---3--:R-:W-:-:S04]  /*8840*/  ISETP.NE.U32.AND P0, PT, RZ, UR4, PT ;  /* 0x00000004ff007c0c */ /* 0x008fc8000bf05070 */
[----:B------:R-:W-:-:S13]  /*8850*/  ISETP.NE.AND.EX P0, PT, RZ, UR5, PT, P0 ;  /* 0x00000005ff007c0c */ /* 0x000fda000bf05300 */
[----:B------:R-:W-:Y:S05]  /*8860*/  @!P0 EXIT ;  /* 0x000000000000894d */ /* 0x000fea0003800000 */
[----:B------:R-:W-:Y:S05]  /*8870*/  BRA `(.L_x_138) ;  /* 0x0000000000087947 */ /* 0x000fea0003800000 */
.L_x_137:
[----:B------:R-:W-:-:S13]  /*8880*/  FSETP.NEU.AND P0, PT, R27, RZ, PT ;  /* 0x000000ff1b00720b */ /* 0x000fda0003f0d000 */
[----:B------:R-:W-:Y:S05]  /*8890*/  @!P0 EXIT ;  /* 0x000000000000894d */ /* 0x000fea0003800000 */
.L_x_138:
[----:B------:R-:W-:Y:S05]  /*88a0*/  BSYNC.RECONVERGENT B0 ;  /* 0x0000000000007941 */ /* 0x000fea0003800200 */
.L_x_135:
[----:B------:R-:W3:Y:S01]  /*88b0*/  S2UR UR5, SR_CgaCtaId ;  /* 0x00000000000579c3 */ /* 0x000ee20000008800 */
[----:B------:R-:W-:Y:S01]  /*88c0*/  ULEA UR4, UR49, UR46, 0x3 ;  /* 0x0000002e31047291 */ /* 0x000fe2000f8e18ff */
[----:B------:R-:W-:-:S04]  /*88d0*/  DEPBAR.LE SB0, 0x0 ;  /* 0x000080000000791a */ /* 0x000fc80000000000 */
[----:B------:R-:W-:-:S04]  /*88e0*/  UIADD3 UR4, UPT, UPT, UR4, 0x118, URZ ;  /* 0x0000011804047890 */ /* 0x000fc8000fffe0ff */
[----:B---3--:R-:W-:-:S09]  /*88f0*/  UPRMT UR4, UR5, 0x654, UR4 ;  /* 0x0000065405047896 */ /* 0x008fd20008000004 */
[----:B------:R-:W-:Y:S01]  /*8900*/  SYNCS.ARRIVE.TRANS64.RED.A1T0 RZ, [UR4], RZ ;  /* 0x000000ffffff79a7 */ /* 0x000fe20008100404 */
[----:B------:R-:W-:Y:S05]  /*8910*/  EXIT ;  /* 0x000000000000794d */ /* 0x000fea0003800000 */
.L_x_25:
[----:B------:R-:W-:Y:S07]  /*8920*/  MOV R0, UR9 ;  /* 0x0000000900007c02 */ /* 0x000fee0008000f00 */
.L_x_139:
[----:B-1----:R1:W2:Y:S02]  /*8930*/  SYNCS.PHASECHK.TRANS64.TRYWAIT P0, [R0+URZ+0x80], R5 ;  /* 0x00008005000075a7 */ /* 0x0022a400080011ff */
[----:B--2---:R-:W-:Y:S05]  /*8940*/  @!P0 NANOSLEEP.SYNCS 0x989680 ;  /* 0x009896800000895d */ /* 0x004fea0003900000 */
[----:B------:R-:W2:Y:S02]  /*8950*/  @!P0 SYNCS.PHASECHK.TRANS64 P0, [R0+URZ+0x80], R5 ;  /* 0x00008005000085a7 */ /* 0x000ea400080010ff */
[----:B--2---:R-:W-:Y:S05]  /*8960*/  @!P0 BRA `(.L_x_139) ;  /* 0xfffffffc00f08947 */ /* 0x004fea000383ffff */
[----:B------:R-:W-:Y:S05]  /*8970*/  BRA `(.L_x_24) ;  /* 0xffffff9000c47947 */ /* 0x000fea000383ffff */
.L_x_32:
[----:B------:R-:W-:Y:S07]  /*8980*/  MOV R0, UR9 ;  /* 0x0000000900007c02 */ /* 0x000fee0008000f00 */
.L_x_140:
[----:B-1----:R1:W2:Y:S02]  /*8990*/  SYNCS.PHASECHK.TRANS64.TRYWAIT P0, [R0+URZ+0x80], R5 ;  /* 0x00008005000075a7 */ /* 0x0022a400080011ff */
[----:B--2---:R-:W-:Y:S05]  /*89a0*/  @!P0 NANOSLEEP.SYNCS 0x989680 ;  /* 0x009896800000895d */ /* 0x004fea0003900000 */
[----:B------:R-:W2:Y:S02]  /*89b0*/  @!P0 SYNCS.PHASECHK.TRANS64 P0, [R0+URZ+0x80], R5 ;  /* 0x00008005000085a7 */ /* 0x000ea400080010ff */
[----:B--2---:R-:W-:Y:S05]  /*89c0*/  @!P0 BRA `(.L_x_140) ;  /* 0xfffffffc00f08947 */ /* 0x004fea000383ffff */
[----:B------:R-:W-:Y:S05]  /*89d0*/  BRA `(.L_x_31) ;  /* 0xffffff9800207947 */ /* 0x000fea000383ffff */
.L_x_37:
[----:B------:R-:W-:-:S07]  /*89e0*/  MOV R0, UR25 ;  /* 0x0000001900007c02 */ /* 0x000fce0008000f00 */
.L_x_141:
[----:B-1----:R1:W2:Y:S02]  /*89f0*/  SYNCS.PHASECHK.TRANS64.TRYWAIT P0, [R0+URZ+0x140], R3 ;  /* 0x00014003000075a7 */ /* 0x0022a400080011ff */
[----:B--2---:R-:W-:Y:S05]  /*8a00*/  @!P0 NANOSLEEP.SYNCS 0x989680 ;  /* 0x009896800000895d */ /* 0x004fea0003900000 */
[----:B------:R-:W2:Y:S02]  /*8a10*/  @!P0 SYNCS.PHASECHK.TRANS64 P0, [R0+URZ+0x140], R3 ;  /* 0x00014003000085a7 */ /* 0x000ea400080010ff */
[----:B--2---:R-:W-:Y:S05]  /*8a20*/  @!P0 BRA `(.L_x_141) ;  /* 0xfffffffc00f08947 */ /* 0x004fea000383ffff */
[----:B------:R-:W-:Y:S05]  /*8a30*/  BRA `(.L_x_142) ;  /* 0xffffff9800ec7947 */ /* 0x000fea000383ffff */
.L_x_41:
[----:B------:R-:W-:-:S07]  /*8a40*/  MOV R0, UR4 ;  /* 0x0000000400007c02 */ /* 0x000fce0008000f00 */
.L_x_143:
[----:B-1----:R1:W2:Y:S02]  /*8a50*/  SYNCS.PHASECHK.TRANS64.TRYWAIT P0, [R0+URZ], R3 ;  /* 0x00000003000075a7 */ /* 0x0022a400080011ff */
[----:B--2---:R-:W-:Y:S05]  /*8a60*/  @!P0 NANOSLEEP.SYNCS 0x989680 ;  /* 0x009896800000895d */ /* 0x004fea0003900000 */
[----:B------:R-:W2:Y:S02]  /*8a70*/  @!P0 SYNCS.PHASECHK.TRANS64 P0, [R0+URZ], R3 ;  /* 0x00000003000085a7 */ /* 0x000ea400080010ff */
[----:B--2---:R-:W-:Y:S05]  /*8a80*/  @!P0 BRA `(.L_x_143) ;  /* 0xfffffffc00f08947 */ /* 0x004fea000383ffff */
[----:B------:R-:W-:Y:S05]  /*8a90*/  BRA `(.L_x_144) ;  /* 0xffffffa000847947 */ /* 0x000fea000383ffff */
.L_x_42:
[----:B------:R-:W-:-:S07]  /*8aa0*/  MOV R0, UR5 ;  /* 0x0000000500007c02 */ /* 0x000fce0008000f00 */
.L_x_145:
[----:B-1----:R1:W2:Y:S02]  /*8ab0*/  SYNCS.PHASECHK.TRANS64.TRYWAIT P0, [R0+URZ], R3 ;  /* 0x00000003000075a7 */ /* 0x0022a400080011ff */
[----:B--2---:R-:W-:Y:S05]  /*8ac0*/  @!P0 NANOSLEEP.SYNCS 0x989680 ;  /* 0x009896800000895d */ /* 0x004fea0003900000 */
[----:B------:R-:W2:Y:S02]  /*8ad0*/  @!P0 SYNCS.PHASECHK.TRANS64 P0, [R0+URZ], R3 ;  /* 0x00000003000085a7 */ /* 0x000ea400080010ff */
[----:B--2---:R-:W-:Y:S05]  /*8ae0*/  @!P0 BRA `(.L_x_145) ;  /* 0xfffffffc00f08947 */ /* 0x004fea000383ffff */
[----:B------:R-:W-:Y:S05]  /*8af0*/  BRA `(.L_x_146) ;  /* 0xffffffa000947947 */ /* 0x000fea000383ffff */
.L_x_43:
[----:B------:R-:W-:-:S07]  /*8b00*/  MOV R0, UR5 ;  /* 0x0000000500007c02 */ /* 0x000fce0008000f00 */
.L_x_147:
[----:B-1----:R1:W2:Y:S02]  /*8b10*/  SYNCS.PHASECHK.TRANS64.TRYWAIT P0, [R0+URZ], R3 ;  /* 0x00000003000075a7 */ /* 0x0022a400080011ff */
[----:B--2---:R-:W-:Y:S05]  /*8b20*/  @!P0 NANOSLEEP.SYNCS 0x989680 ;  /* 0x009896800000895d */ /* 0x004fea0003900000 */
[----:B------:R-:W2:Y:S02]  /*8b30*/  @!P0 SYNCS.PHASECHK.TRANS64 P0, [R0+URZ], R3 ;  /* 0x00000003000085a7 */ /* 0x000ea400080010ff */
[----:B--2---:R-:W-:Y:S05]  /*8b40*/  @!P0 BRA `(.L_x_147) ;  /* 0xfffffffc00f08947 */ /* 0x004fea000383ffff */
[----:B------:R-:W-:Y:S05]  /*8b50*/  BRA `(.L_x_148) ;  /* 0xffffffa000a47947 */ /* 0x000fea000383ffff */
.L_x_44:
[----:B------:R-:W-:-:S07]  /*8b60*/  MOV R0, UR5 ;  /* 0x0000000500007c02 */ /* 0x000fce0008000f00 */
.L_x_149:
[----:B-1----:R1:W2:Y:S02]  /*8b70*/  SYNCS.PHASECHK.TRANS64.TRYWAIT P0, [R0+URZ], R3 ;  /* 0x00000003000075a7 */ /* 0x0022a400080011ff */
[----:B--2---:R-:W-:Y:S05]  /*8b80*/  @!P0 NANOSLEEP.SYNCS 0x989680 ;  /* 0x009896800000895d */ /* 0x004fea0003900000 */
[----:B------:R-:W2:Y:S02]  /*8b90*/  @!P0 SYNCS.PHASECHK.TRANS64 P0, [R0+URZ], R3 ;  /* 0x00000003000085a7 */ /* 0x000ea400080010ff */
[----:B--2---:R-:W-:Y:S05]  /*8ba0*/  @!P0 BRA `(.L_x_149) ;  /* 0xfffffffc00f08947 */ /* 0x004fea000383ffff */
[----:B------:R-:W-:Y:S05]  /*8bb0*/  BRA `(.L_x_150) ;  /* 0xffffffa000b47947 */ /* 0x000fea000383ffff */
.L_x_45:
[----:B------:R-:W-:-:S07]  /*8bc0*/  MOV R0, UR5 ;  /* 0x0000000500007c02 */ /* 0x000fce0008000f00 */
.L_x_151:
[----:B-1----:R1:W2:Y:S02]  /*8bd0*/  SYNCS.PHASECHK.TRANS64.TRYWAIT P0, [R0+URZ], R3 ;  /* 0x00000003000075a7 */ /* 0x0022a400080011ff */
[----:B--2---:R-:W-:Y:S05]  /*8be0*/  @!P0 NANOSLEEP.SYNCS 0x989680 ;  /* 0x009896800000895d */ /* 0x004fea0003900000 */
[----:B------:R-:W2:Y:S02]  /*8bf0*/  @!P0 SYNCS.PHASECHK.TRANS64 P0, [R0+URZ], R3 ;  /* 0x00000003000085a7 */ /* 0x000ea400080010ff */
[----:B--2---:R-:W-:Y:S05]  /*8c00*/  @!P0 BRA `(.L_x_151) ;  /* 0xfffffffc00f08947 */ /* 0x004fea000383ffff */
[----:B------:R-:W-:Y:S05]  /*8c10*/  BRA `(.L_x_152) ;  /* 0xffffffa000c47947 */ /* 0x000fea000383ffff */
.L_x_46:
[----:B------:R-:W-:-:S07]  /*8c20*/  MOV R0, UR5 ;  /* 0x0000000500007c02 */ /* 0x000fce0008000f00 */
.L_x_153:
[----:B-1----:R1:W2:Y:S02]  /*8c30*/  SYNCS.PHASECHK.TRANS64.TRYWAIT P0, [R0+URZ], R3 ;  /* 0x00000003000075a7 */ /* 0x0022a400080011ff */
[----:B--2---:R-:W-:Y:S05]  /*8c40*/  @!P0 NANOSLEEP.SYNCS 0x989680 ;  /* 0x009896800000895d */ /* 0x004fea0003900000 */
[----:B------:R-:W2:Y:S02]  /*8c50*/  @!P0 SYNCS.PHASECHK.TRANS64 P0, [R0+URZ], R3 ;  /* 0x00000003000085a7 */ /* 0x000ea400080010ff */
[----:B--2---:R-:W-:Y:S05]  /*8c60*/  @!P0 BRA `(.L_x_153) ;  /* 0xfffffffc00f08947 */ /* 0x004fea000383ffff */
[----:B------:R-:W-:Y:S05]  /*8c70*/  BRA `(.L_x_154) ;  /* 0xffffffa000d47947 */ /* 0x000fea000383ffff */
.L_x_47:
[----:B------:R-:W-:-:S07]  /*8c80*/  MOV R0, UR5 ;  /* 0x0000000500007c02 */ /* 0x000fce0008000f00 */
.L_x_155:
[----:B-1----:R1:W2:Y:S02]  /*8c90*/  SYNCS.PHASECHK.TRANS64.TRYWAIT P0, [R0+URZ], R3 ;  /* 0x00000003000075a7 */ /* 0x0022a400080011ff */
[----:B--2---:R-:W-:Y:S05]  /*8ca0*/  @!P0 NANOSLEEP.SYNCS 0x989680 ;  /* 0x009896800000895d */ /* 0x004fea0003900000 */
[----:B------:R-:W2:Y:S02]  /*8cb0*/  @!P0 SYNCS.PHASECHK.TRANS64 P0, [R0+URZ], R3 ;  /* 0x00000003000085a7 */ /* 0x000ea400080010ff */
[----:B--2---:R-:W-:Y:S05]  /*8cc0*/  @!P0 BRA `(.L_x_155) ;  /* 0xfffffffc00f08947 */ /* 0x004fea000383ffff */
[----:B------:R-:W-:Y:S05]  /*8cd0*/  BRA `(.L_x_156) ;  /* 0xffffffa000e47947 */ /* 0x000fea000383ffff */
.L_x_48:
[----:B------:R-:W-:-:S07]  /*8ce0*/  MOV R0, UR5 ;  /* 0x0000000500007c02 */ /* 0x000fce0008000f00 */
.L_x_157:
[----:B-1----:R1:W2:Y:S02]  /*8cf0*/  SYNCS.PHASECHK.TRANS64.TRYWAIT P0, [R0+URZ], R3 ;  /* 0x00000003000075a7 */ /* 0x0022a400080011ff */
[----:B--2---:R-:W-:Y:S05]  /*8d00*/  @!P0 NANOSLEEP.SYNCS 0x989680 ;  /* 0x009896800000895d */ /* 0x004fea0003900000 */
[----:B------:R-:W2:Y:S02]  /*8d10*/  @!P0 SYNCS.PHASECHK.TRANS64 P0, [R0+URZ], R3 ;  /* 0x00000003000085a7 */ /* 0x000ea400080010ff */
[----:B--2---:R-:W-:Y:S05]  /*8d20*/  @!P0 BRA `(.L_x_157) ;  /* 0xfffffffc00f08947 */ /* 0x004fea000383ffff */
[----:B------:R-:W-:Y:S05]  /*8d30*/  BRA `(.L_x_158) ;  /* 0xffffffa000f47947 */ /* 0x000fea000383ffff */
.L_x_49:
[----:B------:R-:W-:-:S07]  /*8d40*/  MOV R0, UR5 ;  /* 0x0000000500007c02 */ /* 0x000fce0008000f00 */
.L_x_159:
[----:B-1----:R1:W2:Y:S02]  /*8d50*/  SYNCS.PHASECHK.TRANS64.TRYWAIT P0, [R0+URZ], R3 ;  /* 0x00000003000075a7 */ /* 0x0022a400080011ff */
[----:B--2---:R-:W-:Y:S05]  /*8d60*/  @!P0 NANOSLEEP.SYNCS 0x989680 ;  /* 0x009896800000895d */ /* 0x004fea0003900000 */
[----:B------:R-:W2:Y:S02]  /*8d70*/  @!P0 SYNCS.PHASECHK.TRANS64 P0, [R0+URZ], R3 ;  /* 0x00000003000085a7 */ /* 0x000ea400080010ff */
[----:B--2---:R-:W-:Y:S05]  /*8d80*/  @!P0 BRA `(.L_x_159) ;  /* 0xfffffffc00f08947 */ /* 0x004fea000383ffff */
[----:B------:R-:W-:Y:S05]  /*8d90*/  BRA `(.L_x_160) ;  /* 0xffffffa400047947 */ /* 0x000fea000383ffff */
.L_x_50:
[----:B------:R-:W-:-:S07]  /*8da0*/  MOV R0, UR5 ;  /* 0x0000000500007c02 */ /* 0x000fce0008000f00 */
.L_x_161:
[----:B-1----:R1:W2:Y:S02]  /*8db0*/  SYNCS.PHASECHK.TRANS64.TRYWAIT P0, [R0+URZ], R3 ;  /* 0x00000003000075a7 */ /* 0x0022a400080011ff */
[----:B--2---:R-:W-:Y:S05]  /*8dc0*/  @!P0 NANOSLEEP.SYNCS 0x989680 ;  /* 0x009896800000895d */ /* 0x004fea0003900000 */
[----:B------:R-:W2:Y:S02]  /*8dd0*/  @!P0 SYNCS.PHASECHK.TRANS64 P0, [R0+URZ], R3 ;  /* 0x00000003000085a7 */ /* 0x000ea400080010ff */
[----:B--2---:R-:W-:Y:S05]  /*8de0*/  @!P0 BRA `(.L_x_161) ;  /* 0xfffffffc00f08947 */ /* 0x004fea000383ffff */
[----:B------:R-:W-:Y:S05]  /*8df0*/  BRA `(.L_x_162) ;  /* 0xffffffa400147947 */ /* 0x000fea000383ffff */
.L_x_51:
[----:B------:R-:W-:-:S07]  /*8e00*/  MOV R0, UR5 ;  /* 0x0000000500007c02 */ /* 0x000fce0008000f00 */
.L_x_163:
[----:B-1----:R1:W2:Y:S02]  /*8e10*/  SYNCS.PHASECHK.TRANS64.TRYWAIT P0, [R0+URZ], R3 ;  /* 0x00000003000075a7 */ /* 0x0022a400080011ff */
[----:B--2---:R-:W-:Y:S05]  /*8e20*/  @!P0 NANOSLEEP.SYNCS 0x989680 ;  /* 0x009896800000895d */ /* 0x004fea0003900000 */
[----:B------:R-:W2:Y:S02]  /*8e30*/  @!P0 SYNCS.PHASECHK.TRANS64 P0, [R0+URZ], R3 ;  /* 0x00000003000085a7 */ /* 0x000ea400080010ff */
[----:B--2---:R-:W-:Y:S05]  /*8e40*/  @!P0 BRA `(.L_x_163) ;  /* 0xfffffffc00f08947 */ /* 0x004fea000383ffff */
[----:B------:R-:W-:Y:S05]  /*8e50*/  BRA `(.L_x_164) ;  /* 0xffffffa400247947 */ /* 0x000fea000383ffff */
.L_x_52:
[----:B------:R-:W-:-:S07]  /*8e60*/  MOV R0, UR5 ;  /* 0x0000000500007c02 */ /* 0x000fce0008000f00 */
.L_x_165:
[----:B-1----:R1:W2:Y:S02]  /*8e70*/  SYNCS.PHASECHK.TRANS64.TRYWAIT P0, [R0+URZ], R3 ;  /* 0x00000003000075a7 */ /* 0x0022a400080011ff */
[----:B--2---:R-:W-:Y:S05]  /*8e80*/  @!P0 NANOSLEEP.SYNCS 0x989680 ;  /* 0x009896800000895d */ /* 0x004fea0003900000 */
[----:B------:R-:W2:Y:S02]  /*8e90*/  @!P0 SYNCS.PHASECHK.TRANS64 P0, [R0+URZ], R3 ;  /* 0x00000003000085a7 */ /* 0x000ea400080010ff */
[----:B--2---:R-:W-:Y:S05]  /*8ea0*/  @!P0 BRA `(.L_x_165) ;  /* 0xfffffffc00f08947 */ /* 0x004fea000383ffff */
[----:B------:R-:W-:Y:S05]  /*8eb0*/  BRA `(.L_x_166) ;  /* 0xffffffa400347947 */ /* 0x000fea000383ffff */
.L_x_53:
[----:B------:R-:W-:-:S07]  /*8ec0*/  MOV R0, UR5 ;  /* 0x0000000500007c02 */ /* 0x000fce0008000f00 */
.L_x_167:
[----:B-1----:R1:W2:Y:S02]  /*8ed0*/  SYNCS.PHASECHK.TRANS64.TRYWAIT P0, [R0+URZ], R3 ;  /* 0x00000003000075a7 */ /* 0x0022a400080011ff */
[----:B--2---:R-:W-:Y:S05]  /*8ee0*/  @!P0 NANOSLEEP.SYNCS 0x989680 ;  /* 0x009896800000895d */ /* 0x004fea0003900000 */
[----:B------:R-:W2:Y:S02]  /*8ef0*/  @!P0 SYNCS.PHASECHK.TRANS64 P0, [R0+URZ], R3 ;  /* 0x00000003000085a7 */ /* 0x000ea400080010ff */
[----:B--2---:R-:W-:Y:S05]  /*8f00*/  @!P0 BRA `(.L_x_167) ;  /* 0xfffffffc00f08947 */ /* 0x004fea000383ffff */
[----:B------:R-:W-:Y:S05]  /*8f10*/  BRA `(.L_x_168) ;  /* 0xffffffa400447947 */ /* 0x000fea000383ffff */
.L_x_54:
[----:B------:R-:W-:-:S07]  /*8f20*/  MOV R0, UR5 ;  /* 0x0000000500007c02 */ /* 0x000fce0008000f00 */
.L_x_169:
[----:B-1----:R1:W2:Y:S02]  /*8f30*/  SYNCS.PHASECHK.TRANS64.TRYWAIT P0, [R0+URZ], R3 ;  /* 0x00000003000075a7 */ /* 0x0022a400080011ff */
[----:B--2---:R-:W-:Y:S05]  /*8f40*/  @!P0 NANOSLEEP.SYNCS 0x989680 ;  /* 0x009896800000895d */ /* 0x004fea0003900000 */
[----:B------:R-:W2:Y:S02]  /*8f50*/  @!P0 SYNCS.PHASECHK.TRANS64 P0, [R0+URZ], R3 ;  /* 0x00000003000085a7 */ /* 0x000ea400080010ff */
[----:B--2---:R-:W-:Y:S05]  /*8f60*/  @!P0 BRA `(.L_x_169) ;  /* 0xfffffffc00f08947 */ /* 0x004fea000383ffff */
[----:B------:R-:W-:Y:S05]  /*8f70*/  BRA `(.L_x_170) ;  /* 0xffffffa400547947 */ /* 0x000fea000383ffff */
.L_x_55:
[----:B------:R-:W-:-:S07]  /*8f80*/  MOV R0, UR5 ;  /* 0x0000000500007c02 */ /* 0x000fce0008000f00 */
.L_x_171:
[----:B-1----:R1:W2:Y:S02]  /*8f90*/  SYNCS.PHASECHK.TRANS64.TRYWAIT P0, [R0+URZ], R3 ;  /* 0x00000003000075a7 */ /* 0x0022a400080011ff */
[----:B--2---:R-:W-:Y:S05]  /*8fa0*/  @!P0 NANOSLEEP.SYNCS 0x989680 ;  /* 0x009896800000895d */ /* 0x004fea0003900000 */
[----:B------:R-:W2:Y:S02]  /*8fb0*/  @!P0 SYNCS.PHASECHK.TRANS64 P0, [R0+URZ], R3 ;  /* 0x00000003000085a7 */ /* 0x000ea400080010ff */
[----:B--2---:R-:W-:Y:S05]  /*8fc0*/  @!P0 BRA `(.L_x_171) ;  /* 0xfffffffc00f08947 */ /* 0x004fea000383ffff */
[----:B------:R-:W-:Y:S05]  /*8fd0*/  BRA `(.L_x_172) ;  /* 0xffffffa400647947 */ /* 0x000fea000383ffff */
.L_x_58:
[----:B------:R-:W-:-:S07]  /*8fe0*/  MOV R4, UR4 ;  /* 0x0000000400047c02 */ /* 0x000fce0008000f00 */
.L_x_173:
[----:B--2---:R2:W3:Y:S02]  /*8ff0*/  SYNCS.PHASECHK.TRANS64.TRYWAIT P1, [R4+URZ+0x148], R7 ;  /* 0x00014807040075a7 */ /* 0x0044e400080211ff */
[----:B---3--:R-:W-:Y:S05]  /*9000*/  @!P1 NANOSLEEP.SYNCS 0x989680 ;  /* 0x009896800000995d */ /* 0x008fea0003900000 */
[----:B------:R-:W3:Y:S02]  /*9010*/  @!P1 SYNCS.PHASECHK.TRANS64 P1, [R4+URZ+0x148], R7 ;  /* 0x00014807040095a7 */ /* 0x000ee400080210ff */
[----:B---3--:R-:W-:Y:S05]  /*9020*/  @!P1 BRA `(.L_x_173) ;  /* 0xfffffffc00f09947 */ /* 0x008fea000383ffff */
[----:B------:R-:W-:Y:S05]  /*9030*/  BRA `(.L_x_174) ;  /* 0xffffffa400d47947 */ /* 0x000fea000383ffff */
.L_x_59:
[----:B--2---:R-:W-:-:S07]  /*9040*/  MOV R4, UR4 ;  /* 0x0000000400047c02 */ /* 0x004fce0008000f00 */
.L_x_175:
[----:B--2---:R2:W3:Y:S02]  /*9050*/  SYNCS.PHASECHK.TRANS64.TRYWAIT P1, [R4+URZ+0x140], R5 ;  /* 0x00014005040075a7 */ /* 0x0044e400080211ff */
[----:B---3--:R-:W-:Y:S05]  /*9060*/  @!P1 NANOSLEEP.SYNCS 0x989680 ;  /* 0x009896800000995d */ /* 0x008fea0003900000 */
[----:B------:R-:W3:Y:S02]  /*9070*/  @!P1 SYNCS.PHASECHK.TRANS64 P1, [R4+URZ+0x140], R5 ;  /* 0x00014005040095a7 */ /* 0x000ee400080210ff */
[----:B---3--:R-:W-:Y:S05]  /*9080*/  @!P1 BRA `(.L_x_175) ;  /* 0xfffffffc00f09947 */ /* 0x008fea000383ffff */
[----:B------:R-:W-:Y:S05]  /*9090*/  BRA `(.L_x_176) ;  /* 0xffffffa400dc7947 */ /* 0x000fea000383ffff */
.L_x_69:
[----:B--2---:R-:W-:-:S04]  /*90a0*/  MOV R5, UR5 ;  /* 0x0000000500057c02 */ /* 0x004fc80008000f00 */
[----:B------:R2:W3:Y:S03]  /*90b0*/  SYNCS.PHASECHK.TRANS64.TRYWAIT P0, [R5+URZ+0x8], R6 ;  /* 0x00000806050075a7 */ /* 0x0004e600080011ff */
[----:B---3--:R-:W-:Y:S05]  /*90c0*/  @!P0 NANOSLEEP.SYNCS 0x989680 ;  /* 0x009896800000895d */ /* 0x008fea0003900000 */
[----:B------:R-:W3:Y:S02]  /*90d0*/  @!P0 SYNCS.PHASECHK.TRANS64 P0, [R5+URZ+0x8], R6 ;  /* 0x00000806050085a7 */ /* 0x000ee400080010ff */
[----:B---3--:R-:W-:Y:S05]  /*90e0*/  @!P0 BRA `(.L_x_69) ;  /* 0xfffffffc00ec8947 */ /* 0x008fea000383ffff */
[----:B------:R-:W-:Y:S05]  /*90f0*/  BRA `(.L_x_68) ;  /* 0xffffffa800a87947 */ /* 0x000fea000383ffff */
.L_x_71:
[----:B------:R-:W-:Y:S01]  /*9100*/  BSSY B0, `(.L_x_177) ;  /* 0x0000006000007945 */ /* 0x000fe20003800000 */
[----:B------:R-:W-:-:S07]  /*9110*/  MOV R15, 0xffffffff ;  /* 0xffffffff000f7802 */ /* 0x000fce0000000f00 */
[----:B-12--5:R-:W-:Y:S05]  /*9120*/  WARPSYNC.COLLECTIVE R15, `(.L_x_178) ;  /* 0x000000000f0c7348 */ /* 0x026fea0003c00000 */
[----:B------:R-:W-:Y:S02]  /*9130*/  ELECT P6, UR79, PT ;  /* 0x00000000004f782f */ /* 0x000fe400038c0000 */
[----:B------:R-:W-:Y:S01]  /*9140*/  MOV R14, UR79 ;  /* 0x0000004f000e7c02 */ /* 0x000fe20008000f00 */
[----:B-12--5:R-:W-:Y:S10]  /*9150*/  ENDCOLLECTIVE ;  /* 0x000000000000791b */ /* 0x026ff40003800000 */
.L_x_178:
[----:B------:R-:W-:Y:S05]  /*9160*/  BSYNC B0 ;  /* 0x0000000000007941 */ /* 0x000fea0003800000 */
.L_x_177:
[----:B------:R-:W-:Y:S05]  /*9170*/  BRA `(.L_x_179) ;  /* 0xffffffa800d87947 */ /* 0x000fea000383ffff */
.L_x_73:
[----:B--2---:R-:W-:-:S04]  /*9180*/  MOV R3, UR5 ;  /* 0x0000000500037c02 */ /* 0x004fc80008000f00 */
[----:B------:R2:W3:Y:S03]  /*9190*/  SYNCS.PHASECHK.TRANS64.TRYWAIT P0, [R3+URZ+0x8], R4 ;  /* 0x00000804030075a7 */ /* 0x0004e600080011ff */
[----:B---3--:R-:W-:Y:S05]  /*91a0*/  @!P0 NANOSLEEP.SYNCS 0x989680 ;  /* 0x009896800000895d */ /* 0x008fea0003900000 */
[----:B------:R-:W3:Y:S02]  /*91b0*/  @!P0 SYNCS.PHASECHK.TRANS64 P0, [R3+URZ+0x8], R4 ;  /* 0x00000804030085a7 */ /* 0x000ee400080010ff */
[----:B---3--:R-:W-:Y:S05]  /*91c0*/  @!P0 BRA `(.L_x_73) ;  /* 0xfffffffc00ec8947 */ /* 0x008fea000383ffff */
[----:B------:R-:W-:Y:S05]  /*91d0*/  BRA `(.L_x_72) ;  /* 0xffffffa800dc7947 */ /* 0x000fea000383ffff */
.L_x_74:
[----:B------:R-:W-:-:S07]  /*91e0*/  MOV R4, UR20 ;  /* 0x0000001400047c02 */ /* 0x000fce0008000f00 */
.L_x_180:
[----:B-1----:R1:W2:Y:S02]  /*91f0*/  SYNCS.PHASECHK.TRANS64.TRYWAIT P0, [R4+URZ+0x140], R5 ;  /* 0x00014005040075a7 */ /* 0x0022a400080011ff */
[----:B--2---:R-:W-:Y:S05]  /*9200*/  @!P0 NANOSLEEP.SYNCS 0x989680 ;  /* 0x009896800000895d */ /* 0x004fea0003900000 */
[----:B------:R-:W2:Y:S02]  /*9210*/  @!P0 SYNCS.PHASECHK.TRANS64 P0, [R4+URZ+0x140], R5 ;  /* 0x00014005040085a7 */ /* 0x000ea400080010ff */
[----:B--2---:R-:W-:Y:S05]  /*9220*/  @!P0 BRA `(.L_x_180) ;  /* 0xfffffffc00f08947 */ /* 0x004fea000383ffff */
[----:B------:R-:W-:Y:S05]  /*9230*/  BRA `(.L_x_181) ;  /* 0xffffffac00d87947 */ /* 0x000fea000383ffff */
.L_x_76:
[----:B------:R-:W-:-:S07]  /*9240*/  MOV R4, UR25 ;  /* 0x0000001900047c02 */ /* 0x000fce0008000f00 */
.L_x_182:
[----:B-1----:R1:W2:Y:S02]  /*9250*/  SYNCS.PHASECHK.TRANS64.TRYWAIT P0, [R4+URZ+0x160], R5 ;  /* 0x00016005040075a7 */ /* 0x0022a400080011ff */
[----:B--2---:R-:W-:Y:S05]  /*9260*/  @!P0 NANOSLEEP.SYNCS 0x989680 ;  /* 0x009896800000895d */ /* 0x004fea0003900000 */
[----:B------:R-:W2:Y:S02]  /*9270*/  @!P0 SYNCS.PHASECHK.TRANS64 P0, [R4+URZ+0x160], R5 ;  /* 0x00016005040085a7 */ /* 0x000ea400080010ff */
[----:B--2---:R-:W-:Y:S05]  /*9280*/  @!P0 BRA `(.L_x_182) ;  /* 0xfffffffc00f08947 */ /* 0x004fea000383ffff */
[----:B------:R-:W-:Y:S05]  /*9290*/  BRA `(.L_x_75) ;  /* 0xffffffac00f87947 */ /* 0x000fea000383ffff */
.L_x_80:
[----:B-1----:R-:W-:Y:S07]  /*92a0*/  MOV R4, UR18 ;  /* 0x0000001200047c02 */ /* 0x002fee0008000f00 */
.L_x_183:
[----:B-1----:R1:W2:Y:S02]  /*92b0*/  SYNCS.PHASECHK.TRANS64.TRYWAIT P0, [R4+URZ], R7 ;  /* 0x00000007040075a7 */ /* 0x0022a400080011ff */
[----:B--2---:R-:W-:Y:S05]  /*92c0*/  @!P0 NANOSLEEP.SYNCS 0x989680 ;  /* 0x009896800000895d */ /* 0x004fea0003900000 */
[----:B------:R-:W2:Y:S02]  /*92d0*/  @!P0 SYNCS.PHASECHK.TRANS64 P0, [R4+URZ], R7 ;  /* 0x00000007040085a7 */ /* 0x000ea400080010ff */
[----:B--2---:R-:W-:Y:S05]  /*92e0*/  @!P0 BRA `(.L_x_183) ;  /* 0xfffffffc00f08947 */ /* 0x004fea000383ffff */
[----:B------:R-:W-:Y:S05]  /*92f0*/  BRA `(.L_x_79) ;  /* 0xffffffb0001c7947 */ /* 0x000fea000383ffff */
.L_x_84:
[----:B--2---:R-:W-:-:S07]  /*9300*/  MOV R0, UR4 ;  /* 0x0000000400007c02 */ /* 0x004fce0008000f00 */
.L_x_184:
[----:B-1----:R1:W2:Y:S02]  /*9310*/  SYNCS.PHASECHK.TRANS64.TRYWAIT P0, [R0+URZ], R5 ;  /* 0x00000005000075a7 */ /* 0x0022a400080011ff */
[----:B--2---:R-:W-:Y:S05]  /*9320*/  @!P0 NANOSLEEP.SYNCS 0x989680 ;  /* 0x009896800000895d */ /* 0x004fea0003900000 */
[----:B------:R-:W2:Y:S02]  /*9330*/  @!P0 SYNCS.PHASECHK.TRANS64 P0, [R0+URZ], R5 ;  /* 0x00000005000085a7 */ /* 0x000ea400080010ff */
[----:B--2---:R-:W-:Y:S05]  /*9340*/  @!P0 BRA `(.L_x_184) ;  /* 0xfffffffc00f08947 */ /* 0x004fea000383ffff */
[----:B------:R-:W-:Y:S05]  /*9350*/  BRA `(.L_x_185) ;  /* 0xffffffb400247947 */ /* 0x000fea000383ffff */
.L_x_87:
[----:B------:R-:W-:-:S07]  /*9360*/  MOV R0, UR20 ;  /* 0x0000001400007c02 */ /* 0x000fce0008000f00 */
.L_x_186:
[----:B-1----:R1:W2:Y:S02]  /*9370*/  SYNCS.PHASECHK.TRANS64.TRYWAIT P1, [R0+URZ+0x170], R5 ;  /* 0x00017005000075a7 */ /* 0x0022a400080211ff */
[----:B--2---:R-:W-:Y:S05]  /*9380*/  @!P1 NANOSLEEP.SYNCS 0x989680 ;  /* 0x009896800000995d */ /* 0x004fea0003900000 */
[----:B------:R-:W2:Y:S02]  /*9390*/  @!P1 SYNCS.PHASECHK.TRANS64 P1, [R0+URZ+0x170], R5 ;  /* 0x00017005000095a7 */ /* 0x000ea400080210ff */
[----:B--2---:R-:W-:Y:S05]  /*93a0*/  @!P1 BRA `(.L_x_186) ;  /* 0xfffffffc00f09947 */ /* 0x004fea000383ffff */
[----:B------:R-:W-:Y:S05]  /*93b0*/  BRA `(.L_x_187) ;  /* 0xffffffb400707947 */ /* 0x000fea000383ffff */
.L_x_92:
[----:B------:R-:W-:Y:S07]  /*93c0*/  MOV R0, UR31 ;  /* 0x0000001f00007c02 */ /* 0x000fee0008000f00 */
.L_x_188:
[----:B--2---:R2:W4:Y:S02]  /*93d0*/  SYNCS.PHASECHK.TRANS64.TRYWAIT P0, [R0+URZ+0x140], R5 ;  /* 0x00014005000075a7 */ /* 0x00452400080011ff */
[----:B----4-:R-:W-:Y:S05]  /*93e0*/  @!P0 NANOSLEEP.SYNCS 0x989680 ;  /* 0x009896800000895d */ /* 0x010fea0003900000 */
[----:B------:R-:W4:Y:S02]  /*93f0*/  @!P0 SYNCS.PHASECHK.TRANS64 P0, [R0+URZ+0x140], R5 ;  /* 0x00014005000085a7 */ /* 0x000f2400080010ff */
[----:B----4-:R-:W-:Y:S05]  /*9400*/  @!P0 BRA `(.L_x_188) ;  /* 0xfffffffc00f08947 */ /* 0x010fea000383ffff */
[----:B------:R-:W-:Y:S05]  /*9410*/  BRA `(.L_x_189) ;  /* 0xffffffb800a87947 */ /* 0x000fea000383ffff */
.L_x_95:
[----:B------:R-:W-:Y:S07]  /*9420*/  MOV R0, UR31 ;  /* 0x0000001f00007c02 */ /* 0x000fee0008000f00 */
.L_x_190:
[----:B--2---:R2:W4:Y:S02]  /*9430*/  SYNCS.PHASECHK.TRANS64.TRYWAIT P2, [R0+URZ+0x138], R13 ;  /* 0x0001380d000075a7 */ /* 0x00452400080411ff */
[----:B----4-:R-:W-:Y:S05]  /*9440*/  @!P2 NANOSLEEP.SYNCS 0x989680 ;  /* 0x009896800000a95d */ /* 0x010fea0003900000 */
[----:B------:R-:W4:Y:S02]  /*9450*/  @!P2 SYNCS.PHASECHK.TRANS64 P2, [R0+URZ+0x138], R13 ;  /* 0x0001380d0000a5a7 */ /* 0x000f2400080410ff */
[----:B----4-:R-:W-:Y:S05]  /*9460*/  @!P2 BRA `(.L_x_190) ;  /* 0xfffffffc00f0a947 */ /* 0x010fea000383ffff */
[----:B------:R-:W-:Y:S05]  /*9470*/  BRA `(.L_x_94) ;  /* 0xffffffc000087947 */ /* 0x000fea000383ffff */
.L_x_98:
[----:B------:R-:W-:Y:S07]  /*9480*/  MOV R0, UR7 ;  /* 0x0000000700007c02 */ /* 0x000fee0008000f00 */
.L_x_191:
[----:B--2---:R2:W3:Y:S02]  /*9490*/  SYNCS.PHASECHK.TRANS64.TRYWAIT P1, [R0+URZ+0x118], R13 ;  /* 0x0001180d000075a7 */ /* 0x0044e400080211ff */
[----:B---3--:R-:W-:Y:S05]  /*94a0*/  @!P1 NANOSLEEP.SYNCS 0x989680 ;  /* 0x009896800000995d */ /* 0x008fea0003900000 */
[----:B------:R-:W3:Y:S02]  /*94b0*/  @!P1 SYNCS.PHASECHK.TRANS64 P1, [R0+URZ+0x118], R13 ;  /* 0x0001180d000095a7 */ /* 0x000ee400080210ff */
[----:B---3--:R-:W-:Y:S05]  /*94c0*/  @!P1 BRA `(.L_x_191) ;  /* 0xfffffffc00f09947 */ /* 0x008fea000383ffff */
[----:B------:R-:W-:Y:S05]  /*94d0*/  BRA `(.L_x_192) ;  /* 0xffffffc000a07947 */ /* 0x000fea000383ffff */
.L_x_99:
[----:B------:R-:W-:Y:S07]  /*94e0*/  MOV R5, UR5 ;  /* 0x0000000500057c02 */ /* 0x000fee0008000f00 */
.L_x_193:
[----:B--2---:R2:W3:Y:S02]  /*94f0*/  SYNCS.PHASECHK.TRANS64.TRYWAIT P0, [R5+URZ+0x118], R12 ;  /* 0x0001180c050075a7 */ /* 0x0044e400080011ff */
[----:B---3--:R-:W-:Y:S05]  /*9500*/  @!P0 NANOSLEEP.SYNCS 0x989680 ;  /* 0x009896800000895d */ /* 0x008fea0003900000 */
[----:B------:R-:W3:Y:S02]  /*9510*/  @!P0 SYNCS.PHASECHK.TRANS64 P0, [R5+URZ+0x118], R12 ;  /* 0x0001180c050085a7 */ /* 0x000ee400080010ff */
[----:B---3--:R-:W-:Y:S05]  /*9520*/  @!P0 BRA `(.L_x_193) ;  /* 0xfffffffc00f08947 */ /* 0x008fea000383ffff */
[----:B------:R-:W-:Y:S05]  /*9530*/  BRA `(.L_x_194) ;  /* 0xffffffc4002c7947 */ /* 0x000fea000383ffff */
.L_x_101:
[----:B------:R-:W-:-:S07]  /*9540*/  MOV R0, UR4 ;  /* 0x0000000400007c02 */ /* 0x000fce0008000f00 */
.L_x_195:
[----:B--2---:R2:W3:Y:S02]  /*9550*/  SYNCS.PHASECHK.TRANS64.TRYWAIT P0, [R0+URZ], R3 ;  /* 0x00000003000075a7 */ /* 0x0044e400080011ff */
[----:B---3--:R-:W-:Y:S05]  /*9560*/  @!P0 NANOSLEEP.SYNCS 0x989680 ;  /* 0x009896800000895d */ /* 0x008fea0003900000 */
[----:B------:R-:W3:Y:S02]  /*9570*/  @!P0 SYNCS.PHASECHK.TRANS64 P0, [R0+URZ], R3 ;  /* 0x00000003000085a7 */ /* 0x000ee400080010ff */
[----:B---3--:R-:W-:Y:S05]  /*9580*/  @!P0 BRA `(.L_x_195) ;  /* 0xfffffffc00f08947 */ /* 0x008fea000383ffff */
[----:B------:R-:W-:Y:S05]  /*9590*/  BRA `(.L_x_196) ;  /* 0xffffffc400dc7947 */ /* 0x000fea000383ffff */
.L_x_102:
[----:B------:R-:W-:-:S07]  /*95a0*/  MOV R0, UR5 ;  /* 0x0000000500007c02 */ /* 0x000fce0008000f00 */
.L_x_197:
[----:B--2---:R2:W3:Y:S02]  /*95b0*/  SYNCS.PHASECHK.TRANS64.TRYWAIT P0, [R0+URZ], R3 ;  /* 0x00000003000075a7 */ /* 0x0044e400080011ff */
[----:B---3--:R-:W-:Y:S05]  /*95c0*/  @!P0 NANOSLEEP.SYNCS 0x989680 ;  /* 0x009896800000895d */ /* 0x008fea0003900000 */
[----:B------:R-:W3:Y:S02]  /*95d0*/  @!P0 SYNCS.PHASECHK.TRANS64 P0, [R0+URZ], R3 ;  /* 0x00000003000085a7 */ /* 0x000ee400080010ff */
[----:B---3--:R-:W-:Y:S05]  /*95e0*/  @!P0 BRA `(.L_x_197) ;  /* 0xfffffffc00f08947 */ /* 0x008fea000383ffff */
[----:B------:R-:W-:Y:S05]  /*95f0*/  BRA `(.L_x_198) ;  /* 0xffffffc400e87947 */ /* 0x000fea000383ffff */
.L_x_104:
[----:B------:R-:W-:Y:S07]  /*9600*/  MOV R0, UR46 ;  /* 0x0000002e00007c02 */ /* 0x000fee0008000f00 */
.L_x_199:
[----:B-1----:R1:W2:Y:S02]  /*9610*/  SYNCS.PHASECHK.TRANS64.TRYWAIT P0, [R0+URZ+0x140], R3 ;  /* 0x00014003000075a7 */ /* 0x0022a400080011ff */
[----:B--2---:R-:W-:Y:S05]  /*9620*/  @!P0 NANOSLEEP.SYNCS 0x989680 ;  /* 0x009896800000895d */ /* 0x004fea0003900000 */
[----:B------:R-:W2:Y:S02]  /*9630*/  @!P0 SYNCS.PHASECHK.TRANS64 P0, [R0+URZ+0x140], R3 ;  /* 0x00014003000085a7 */ /* 0x000ea400080010ff */
[----:B--2---:R-:W-:Y:S05]  /*9640*/  @!P0 BRA `(.L_x_199) ;  /* 0xfffffffc00f08947 */ /* 0x004fea000383ffff */
[----:B------:R-:W-:Y:S05]  /*9650*/  BRA `(.L_x_200) ;  /* 0xffffffc800e87947 */ /* 0x000fea000383ffff */
.L_x_114:
[----:B-1----:R1:W3:Y:S02]  /*9660*/  SYNCS.PHASECHK.TRANS64.TRYWAIT P1, [R0+URZ+0x100], R3 ;  /* 0x00010003000075a7 */ /* 0x0022e400080211ff */
[----:B---3--:R-:W-:Y:S05]  /*9670*/  @!P1 NANOSLEEP.SYNCS 0x989680 ;  /* 0x009896800000995d */ /* 0x008fea0003900000 */
[----:B------:R-:W3:Y:S02]  /*9680*/  @!P1 SYNCS.PHASECHK.TRANS64 P1, [R0+URZ+0x100], R3 ;  /* 0x00010003000095a7 */ /* 0x000ee400080210ff */
[----:B---3--:R-:W-:Y:S05]  /*9690*/  @!P1 BRA `(.L_x_114) ;  /* 0xfffffffc00f09947 */ /* 0x008fea000383ffff */
[----:B------:R-:W-:Y:S05]  /*96a0*/  BRA `(.L_x_113) ;  /* 0xffffffd800c87947 */ /* 0x000fea000383ffff */
.L_x_116:
[----:B-1----:R1:W4:Y:S02]  /*96b0*/  SYNCS.PHASECHK.TRANS64.TRYWAIT P0, [R75+URZ+0x150], R4 ;  /* 0x000150044b0075a7 */ /* 0x00232400080011ff */
[----:B----4-:R-:W-:Y:S05]  /*96c0*/  @!P0 NANOSLEEP.SYNCS 0x989680 ;  /* 0x009896800000895d */ /* 0x010fea0003900000 */
[----:B------:R-:W4:Y:S02]  /*96d0*/  @!P0 SYNCS.PHASECHK.TRANS64 P0, [R75+URZ+0x150], R4 ;  /* 0x000150044b0085a7 */ /* 0x000f2400080010ff */
[----:B----4-:R-:W-:Y:S05]  /*96e0*/  @!P0 BRA `(.L_x_116) ;  /* 0xfffffffc00f08947 */ /* 0x010fea000383ffff */
[----:B------:R-:W-:Y:S05]  /*96f0*/  BRA `(.L_x_115) ;  /* 0xffffffdc00007947 */ /* 0x000fea000383ffff */
.L_x_127:
[----:B-1----:R1:W2:Y:S02]  /*9700*/  SYNCS.PHASECHK.TRANS64.TRYWAIT P0, [R3+URZ+0x100], R32 ;  /* 0x00010020030075a7 */ /* 0x0022a400080011ff */
[----:B--2---:R-:W-:Y:S05]  /*9710*/  @!P0 NANOSLEEP.SYNCS 0x989680 ;  /* 0x009896800000895d */ /* 0x004fea0003900000 */
[----:B------:R-:W2:Y:S02]  /*9720*/  @!P0 SYNCS.PHASECHK.TRANS64 P0, [R3+URZ+0x100], R32 ;  /* 0x00010020030085a7 */ /* 0x000ea400080010ff */
[----:B--2---:R-:W-:Y:S05]  /*9730*/  @!P0 BRA `(.L_x_127) ;  /* 0xfffffffc00f08947 */ /* 0x004fea000383ffff */
[----:B------:R-:W-:Y:S05]  /*9740*/  BRA `(.L_x_126) ;  /* 0xffffffe400507947 */ /* 0x000fea000383ffff */
        .weak           $__internal_0_$__cuda_sm10x_tcgen05_guardrail_trap_col_being_dealloced_not_returned_by_alloc
        .type           $__internal_0_$__cuda_sm10x_tcgen05_guardrail_trap_col_being_dealloced_not_returned_by_alloc,@function
        .size           $__internal_0_$__cuda_sm10x_tcgen05_guardrail_trap_col_being_dealloced_not_returned_by_alloc,($__internal_1_$__cuda_sm10x_tcgen05_guardrail_trap_phase_invalid_during_alloc - $__internal_0_$__cuda_sm10x_tcgen05_guardrail_trap_col_being_dealloced_not_returned_by_alloc)
$__internal_0_$__cuda_sm10x_tcgen05_guardrail_trap_col_being_dealloced_not_returned_by_alloc:
[----:B------:R-:W-:Y:S05]  /*9750*/  BPT.TRAP 0x1 ;  /* 0x000000040000795c */ /* 0x000fea0000300000 */
[----:B------:R-:W-:-:S04]  /*9760*/  HFMA2 R3, -RZ, RZ, 0, 0 ;  /* 0x00000000ff037431 */ /* 0x000fc800000001ff */
[----:B------:R-:W-:Y:S05]  /*9770*/  RET.REL.NODEC R2 `(_ZN7cutlass13device_kernelINS_4conv6kernel13ConvUniversalINS1_16ConvProblemShapeILNS1_8OperatorE0ELi2EEENS1_10collective14CollectiveConvINS1_47MainloopSm100TmaUmmaWarpSpecializedImplicitGemmILS5_0ELi16ELi2ELi1ELi2EN4cute5tupleIJNSA_1CILi2EEENSC_ILi1EEESE_EEEEENSB_IJNSC_ILi128EEENSC_ILi64EEENSB_IJNSC_ILi32EEEEEEEEENS_10tfloat32_tESM_NSA_8TiledMMAINSA_8MMA_AtomIJNSA_23SM100_MMA_TF32_2x1SM_SSISM_SM_fLi128ELi64ELNSA_4UMMA5MajorE0ELSR_0ELNSQ_7ScaleInE0ELSS_0EEEEEENSA_6LayoutINSB_IJSE_SE_SE_EEENSB_IJNSC_ILi0EEESX_SX_EEEEENSB_IJNSA_10UnderscoreES10_S10_EEEEENS7_6detail27Sm100ImplicitGemmTileTraitsINSA_25SM100_TMA_2SM_LOAD_IM2COLENSA_14ComposedLayoutINSA_7SwizzleILi3ELi4ELi3EEENSA_18smem_ptr_flag_bitsILi32EEENSV_INSB_IJNSC_ILi8EEESJ_EEENSB_IJSJ_SE_EEEEEEEvEENS14_INSA_18SM100_TMA_2SM_LOADES1F_vEEEENS_8epilogue10collective18CollectiveEpilogueINS1K_23Sm100TmaWarpSpecializedILi3ELi2ELi16ELb1ELb0EEEJNSB_IJSI_SI_SK_EEENSB_IJNSV_ISI_SE_EENSV_INSB_IJNSC_ILi16EEESD_EEENSB_IJSE_SJ_EEEEEEEESM_NSB_IJNSB_IJlllEEESE_SX_EEESM_S1X_NS1K_6fusion15FusionCallbacksIS1O_NS1Y_17LinearCombinationISM_fSM_fLNS_15FloatRoundStyleE2EEES1P_S1V_JEEENSA_5SM1004TMEM4LOAD26SM100_TMEM_LOAD_32dp32b16xENSA_20SM90_TMA_LOAD_IM2COLENS16_INS17_ILi2ELi4ELi3EEES1A_NSV_INSB_IJS1B_S1R_EEENSB_IJS1R_SE_EEEEEEENSA_39AutoVectorizingCopyWithAssumedAlignmentILi128EEENSA_21SM90_TMA_STORE_IM2COLES2D_S2F_S2F_EEEvvEEEEvNT_6ParamsE) ;  /* 0xffffff6802207950 */ /* 0x000fea0003c3ffff */
        .weak           $__internal_1_$__cuda_sm10x_tcgen05_guardrail_trap_phase_invalid_during_alloc
        .type           $__internal_1_$__cuda_sm10x_tcgen05_guardrail_trap_phase_invalid_during_alloc,@function
        .size           $__internal_1_$__cuda_sm10x_tcgen05_guardrail_trap_phase_invalid_during_alloc,($__internal_2_$__cuda_sm10x_tcgen05_guardrail_trap_unallocated_columns_being_dealloced - $__internal_1_$__cuda_sm10x_tcgen05_guardrail_trap_phase_invalid_during_alloc)
$__internal_1_$__cuda_sm10x_tcgen05_guardrail_trap_phase_invalid_during_alloc:
[----:B------:R-:W-:Y:S05]  /*9780*/  BPT.TRAP 0x1 ;  /* 0x000000040000795c */ /* 0x000fea0000300000 */
[----:B------:R-:W-:-:S04]  /*9790*/  MOV R5, 0x0 ;  /* 0x0000000000057802 */ /* 0x000fc80000000f00 */
[----:B------:R-:W-:Y:S05]  /*97a0*/  RET.REL.NODEC R4 `(_ZN7cutlass13device_kernelINS_4conv6kernel13ConvUniversalINS1_16ConvProblemShapeILNS1_8OperatorE0ELi2EEENS1_10collective14CollectiveConvINS1_47MainloopSm100TmaUmmaWarpSpecializedImplicitGemmILS5_0ELi16ELi2ELi1ELi2EN4cute5tupleIJNSA_1CILi2EEENSC_ILi1EEESE_EEEEENSB_IJNSC_ILi128EEENSC_ILi64EEENSB_IJNSC_ILi32EEEEEEEEENS_10tfloat32_tESM_NSA_8TiledMMAINSA_8MMA_AtomIJNSA_23SM100_MMA_TF32_2x1SM_SSISM_SM_fLi128ELi64ELNSA_4UMMA5MajorE0ELSR_0ELNSQ_7ScaleInE0ELSS_0EEEEEENSA_6LayoutINSB_IJSE_SE_SE_EEENSB_IJNSC_ILi0EEESX_SX_EEEEENSB_IJNSA_10UnderscoreES10_S10_EEEEENS7_6detail27Sm100ImplicitGemmTileTraitsINSA_25SM100_TMA_2SM_LOAD_IM2COLENSA_14ComposedLayoutINSA_7SwizzleILi3ELi4ELi3EEENSA_18smem_ptr_flag_bitsILi32EEENSV_INSB_IJNSC_ILi8EEESJ_EEENSB_IJSJ_SE_EEEEEEEvEENS14_INSA_18SM100_TMA_2SM_LOADES1F_vEEEENS_8epilogue10collective18CollectiveEpilogueINS1K_23Sm100TmaWarpSpecializedILi3ELi2ELi16ELb1ELb0EEEJNSB_IJSI_SI_SK_EEENSB_IJNSV_ISI_SE_EENSV_INSB_IJNSC_ILi16EEESD_EEENSB_IJSE_SJ_EEEEEEEESM_NSB_IJNSB_IJlllEEESE_SX_EEESM_S1X_NS1K_6fusion15FusionCallbacksIS1O_NS1Y_17LinearCombinationISM_fSM_fLNS_15FloatRoundStyleE2EEES1P_S1V_JEEENSA_5SM1004TMEM4LOAD26SM100_TMEM_LOAD_32dp32b16xENSA_20SM90_TMA_LOAD_IM2COLENS16_INS17_ILi2ELi4ELi3EEES1A_NSV_INSB_IJS1B_S1R_EEENSB_IJS1R_SE_EEEEEEENSA_39AutoVectorizingCopyWithAssumedAlignmentILi128EEENSA_21SM90_TMA_STORE_IM2COLES2D_S2F_S2F_EEEvvEEEEvNT_6ParamsE) ;  /* 0xffffff6804147950 */ /* 0x000fea0003c3ffff */
        .weak           $__internal_2_$__cuda_sm10x_tcgen05_guardrail_trap_unallocated_columns_being_dealloced
        .type           $__internal_2_$__cuda_sm10x_tcgen05_guardrail_trap_unallocated_columns_being_dealloced,@function
        .size           $__internal_2_$__cuda_sm10x_tcgen05_guardrail_trap_unallocated_columns_being_dealloced,(.L_x_202 - $__internal_2_$__cuda_sm10x_tcgen05_guardrail_trap_unallocated_columns_being_dealloced)
$__internal_2_$__cuda_sm10x_tcgen05_guardrail_trap_unallocated_columns_being_dealloced:
[----:B------:R-:W-:Y:S05]  /*97b0*/  BPT.TRAP 0x1 ;  /* 0x000000040000795c */ /* 0x000fea0000300000 */
[----:B------:R-:W-:-:S04]  /*97c0*/  HFMA2 R3, -RZ, RZ, 0, 0 ;  /* 0x00000000ff037431 */ /* 0x000fc800000001ff */
[----:B------:R-:W-:Y:S05]  /*97d0*/  RET.REL.NODEC R2 `(_ZN7cutlass13device_kernelINS_4conv6kernel13ConvUniversalINS1_16ConvProblemShapeILNS1_8OperatorE0ELi2EEENS1_10collective14CollectiveConvINS1_47MainloopSm100TmaUmmaWarpSpecializedImplicitGemmILS5_0ELi16ELi2ELi1ELi2EN4cute5tupleIJNSA_1CILi2EEENSC_ILi1EEESE_EEEEENSB_IJNSC_ILi128EEENSC_ILi64EEENSB_IJNSC_ILi32EEEEEEEEENS_10tfloat32_tESM_NSA_8TiledMMAINSA_8MMA_AtomIJNSA_23SM100_MMA_TF32_2x1SM_SSISM_SM_fLi128ELi64ELNSA_4UMMA5MajorE0ELSR_0ELNSQ_7ScaleInE0ELSS_0EEEEEENSA_6LayoutINSB_IJSE_SE_SE_EEENSB_IJNSC_ILi0EEESX_SX_EEEEENSB_IJNSA_10UnderscoreES10_S10_EEEEENS7_6detail27Sm100ImplicitGemmTileTraitsINSA_25SM100_TMA_2SM_LOAD_IM2COLENSA_14ComposedLayoutINSA_7SwizzleILi3ELi4ELi3EEENSA_18smem_ptr_flag_bitsILi32EEENSV_INSB_IJNSC_ILi8EEESJ_EEENSB_IJSJ_SE_EEEEEEEvEENS14_INSA_18SM100_TMA_2SM_LOADES1F_vEEEENS_8epilogue10collective18CollectiveEpilogueINS1K_23Sm100TmaWarpSpecializedILi3ELi2ELi16ELb1ELb0EEEJNSB_IJSI_SI_SK_EEENSB_IJNSV_ISI_SE_EENSV_INSB_IJNSC_ILi16EEESD_EEENSB_IJSE_SJ_EEEEEEEESM_NSB_IJNSB_IJlllEEESE_SX_EEESM_S1X_NS1K_6fusion15FusionCallbacksIS1O_NS1Y_17LinearCombinationISM_fSM_fLNS_15FloatRoundStyleE2EEES1P_S1V_JEEENSA_5SM1004TMEM4LOAD26SM100_TMEM_LOAD_32dp32b16xENSA_20SM90_TMA_LOAD_IM2COLENS16_INS17_ILi2ELi4ELi3EEES1A_NSV_INSB_IJS1B_S1R_EEENSB_IJS1R_SE_EEEEEEENSA_39AutoVectorizingCopyWithAssumedAlignmentILi128EEENSA_21SM90_TMA_STORE_IM2COLES2D_S2F_S2F_EEEvvEEEEvNT_6ParamsE) ;  /* 0xffffff6802087950 */ /* 0x000fea0003c3ffff */
.L_x_201:
[----:B------:R-:W-:-:S00]  /*97e0*/  BRA `(.L_x_201) ;  /* 0xfffffffc00fc7947 */ /* 0x000fc0000383ffff */
[----:B------:R-:W-:-:S00]  /*97f0*/  NOP ;  /* 0x0000000000007918 */ /* 0x000fc00000000000 */
        /* <DEDUP_REMOVED lines=8> */
.L_x_202:


//--------------------- .nv.global.init           --------------------------
	.section	.nv.global.init,"aw",@progbits
.nv.global.init:
	.type		$str$29,@object
	.size		$str$29,($str$30 - $str$29)
$str$29:
        /*0000*/ 	.byte	0x28, 0x61, 0x64, 0x64, 0x72, 0x65, 0x73, 0x73, 0x20, 0x26, 0x20, 0x6d, 0x61, 0x73, 0x6b, 0x29
        /*0010*/ 	.byte	0x20, 0x3d, 0x3d, 0x20, 0x30, 0x00
	.type		$str$30,@object
	.size		$str$30,($str$28 - $str$30)
$str$30:
        /*0016*/ 	.byte	0x2f, 0x74, 0x6d, 0x70, 0x2f, 0x63, 0x75, 0x74, 0x6c, 0x61, 0x73, 0x73, 0x5f, 0x73, 0x77, 0x65
        /*0026*/ 	.byte	0x65, 0x70, 0x5f, 0x73, 0x72, 0x63, 0x2f, 0x69, 0x6e, 0x63, 0x6c, 0x75, 0x64, 0x65, 0x2f, 0x63
        /*0036*/ 	.byte	0x75, 0x74, 0x65, 0x2f, 0x70, 0x6f, 0x69, 0x6e, 0x74, 0x65, 0x72, 0x5f, 0x66, 0x6c, 0x61, 0x67
        /*0046*/ 	.byte	0x67, 0x65, 0x64, 0x2e, 0x68, 0x70, 0x70, 0x00
	.type		$str$28,@object
	.size		$str$28,($str$27 - $str$28)
$str$28:
        /*004e*/ 	.byte	0x2f, 0x74, 0x6d, 0x70, 0x2f, 0x63, 0x75, 0x74, 0x6c, 0x61, 0x73, 0x73, 0x5f, 0x73, 0x77, 0x65
        /*005e*/ 	.byte	0x65, 0x70, 0x5f, 0x73, 0x72, 0x63, 0x2f, 0x69, 0x6e, 0x63, 0x6c, 0x75, 0x64, 0x65, 0x2f, 0x63
        /*006e*/ 	.byte	0x75, 0x74, 0x65, 0x2f, 0x61, 0x74, 0x6f, 0x6d, 0x2f, 0x63, 0x6f, 0x70, 0x79, 0x5f, 0x74, 0x72
        /*007e*/ 	.byte	0x61, 0x69, 0x74, 0x73, 0x5f, 0x73, 0x6d, 0x31, 0x30, 0x30, 0x2e, 0x68, 0x70, 0x70, 0x00
	.type		$str$27,@object
	.size		$str$27,(__unnamed_1 - $str$27)
$str$27:
        /*008d*/ 	.byte	0x28, 0x28, 0x75, 0x69, 0x6e, 0x74, 0x33, 0x32, 0x5f, 0x74, 0x28, 0x74, 0x68, 0x72, 0x65, 0x61
        /*009d*/ 	.byte	0x64, 0x49, 0x64, 0x78, 0x2e, 0x78, 0x29, 0x20, 0x2f, 0x20, 0x33, 0x32, 0x29, 0x20, 0x25, 0x20
        /*00ad*/ 	.byte	0x34, 0x29, 0x20, 0x3d, 0x3d, 0x20, 0x28, 0x28, 0x28, 0x74, 0x6d, 0x65, 0x6d, 0x5f, 0x61, 0x64
        /*00bd*/ 	.byte	0x64, 0x72, 0x20, 0x3e, 0x3e, 0x20, 0x31, 0x36, 0x29, 0x20, 0x2f, 0x20, 0x33, 0x32, 0x29, 0x20
        /*00cd*/ 	.byte	0x25, 0x20, 0x34, 0x29, 0x00
	.type		__unnamed_1,@object
	.size		__unnamed_1,(__unnamed_2 - __unnamed_1)
__unnamed_1:
        /*00d2*/ 	.byte	0x61, 0x75, 0x74, 0x6f, 0x20, 0x63, 0x75, 0x74, 0x65, 0x3a, 0x3a, 0x61, 0x73, 0x5f, 0x70, 0x6f
        /* <DEDUP_REMOVED lines=24> */
        /*0262*/ 	.byte	0x43, 0x3c, 0x32, 0x30, 0x34, 0x38, 0x3e, 0x3e, 0x3e, 0x3e, 0x5d, 0x00
	.type		__unnamed_2,@object
	.size		__unnamed_2,(.L_2 - __unnamed_2)
__unnamed_2:
        /* <DEDUP_REMOVED lines=42> */
        /*050e*/ 	.byte	0x3e, 0x5d, 0x00
.L_2:


//--------------------- .nv.shared._ZN7cutlass13device_kernelINS_4conv6kernel13ConvUniversalINS1_16ConvProblemShapeILNS1_8OperatorE0ELi2EEENS1_10collective14CollectiveConvINS1_47MainloopSm100TmaUmmaWarpSpecializedImplicitGemmILS5_0ELi16ELi2ELi1ELi2EN4cute5tupleIJNSA_1CILi2EEENSC_ILi1EEESE_EEEEENSB_IJNSC_ILi128EEENSC_ILi64EEENSB_IJNSC_ILi32EEEEEEEEENS_10tfloat32_tESM_NSA_8TiledMMAINSA_8MMA_AtomIJNSA_23SM100_MMA_TF32_2x1SM_SSISM_SM_fLi128ELi64ELNSA_4UMMA5MajorE0ELSR_0ELNSQ_7ScaleInE0ELSS_0EEEEEENSA_6LayoutINSB_IJSE_SE_SE_EEENSB_IJNSC_ILi0EEESX_SX_EEEEENSB_IJNSA_10UnderscoreES10_S10_EEEEENS7_6detail27Sm100ImplicitGemmTileTraitsINSA_25SM100_TMA_2SM_LOAD_IM2COLENSA_14ComposedLayoutINSA_7SwizzleILi3ELi4ELi3EEENSA_18smem_ptr_flag_bitsILi32EEENSV_INSB_IJNSC_ILi8EEESJ_EEENSB_IJSJ_SE_EEEEEEEvEENS14_INSA_18SM100_TMA_2SM_LOADES1F_vEEEENS_8epilogue10collective18CollectiveEpilogueINS1K_23Sm100TmaWarpSpecializedILi3ELi2ELi16ELb1ELb0EEEJNSB_IJSI_SI_SK_EEENSB_IJNSV_ISI_SE_EENSV_INSB_IJNSC_ILi16EEESD_EEENSB_IJSE_SJ_EEEEEEEESM_NSB_IJNSB_IJlllEEESE_SX_EEESM_S1X_NS1K_6fusion15FusionCallbacksIS1O_NS1Y_17LinearCombinationISM_fSM_fLNS_15FloatRoundStyleE2EEES1P_S1V_JEEENSA_5SM1004TMEM4LOAD26SM100_TMEM_LOAD_32dp32b16xENSA_20SM90_TMA_LOAD_IM2COLENS16_INS17_ILi2ELi4ELi3EEES1A_NSV_INSB_IJS1B_S1R_EEENSB_IJS1R_SE_EEEEEEENSA_39AutoVectorizingCopyWithAssumedAlignmentILi128EEENSA_21SM90_TMA_STORE_IM2COLES2D_S2F_S2F_EEEvvEEEEvNT_6ParamsE --------------------------
	.section	.nv.shared._ZN7cutlass13device_kernelINS_4conv6kernel13ConvUniversalINS1_16ConvProblemShapeILNS1_8OperatorE0ELi2EEENS1_10collective14CollectiveConvINS1_47MainloopSm100TmaUmmaWarpSpecializedImplicitGemmILS5_0ELi16ELi2ELi1ELi2EN4cute5tupleIJNSA_1CILi2EEENSC_ILi1EEESE_EEEEENSB_IJNSC_ILi128EEENSC_ILi64EEENSB_IJNSC_ILi32EEEEEEEEENS_10tfloat32_tESM_NSA_8TiledMMAINSA_8MMA_AtomIJNSA_23SM100_MMA_TF32_2x1SM_SSISM_SM_fLi128ELi64ELNSA_4UMMA5MajorE0ELSR_0ELNSQ_7ScaleInE0ELSS_0EEEEEENSA_6LayoutINSB_IJSE_SE_SE_EEENSB_IJNSC_ILi0EEESX_SX_EEEEENSB_IJNSA_10UnderscoreES10_S10_EEEEENS7_6detail27Sm100ImplicitGemmTileTraitsINSA_25SM100_TMA_2SM_LOAD_IM2COLENSA_14ComposedLayoutINSA_7SwizzleILi3ELi4ELi3EEENSA_18smem_ptr_flag_bitsILi32EEENSV_INSB_IJNSC_ILi8EEESJ_EEENSB_IJSJ_SE_EEEEEEEvEENS14_INSA_18SM100_TMA_2SM_LOADES1F_vEEEENS_8epilogue10collective18CollectiveEpilogueINS1K_23Sm100TmaWarpSpecializedILi3ELi2ELi16ELb1ELb0EEEJNSB_IJSI_SI_SK_EEENSB_IJNSV_ISI_SE_EENSV_INSB_IJNSC_ILi16EEESD_EEENSB_IJSE_SJ_EEEEEEEESM_NSB_IJNSB_IJlllEEESE_SX_EEESM_S1X_NS1K_6fusion15FusionCallbacksIS1O_NS1Y_17LinearCombinationISM_fSM_fLNS_15FloatRoundStyleE2EEES1P_S1V_JEEENSA_5SM1004TMEM4LOAD26SM100_TMEM_LOAD_32dp32b16xENSA_20SM90_TMA_LOAD_IM2COLENS16_INS17_ILi2ELi4ELi3EEES1A_NSV_INSB_IJS1B_S1R_EEENSB_IJS1R_SE_EEEEEEENSA_39AutoVectorizingCopyWithAssumedAlignmentILi128EEENSA_21SM90_TMA_STORE_IM2COLES2D_S2F_S2F_EEEvvEEEEvNT_6ParamsE,"aw",@nobits
	.sectionflags	@""
	.align	16
	.zero		1024


//--------------------- .nv.shared.reserved.0     --------------------------
	.section	.nv.shared.reserved.0,"aw",@nobits
	.weak		__nv_reservedSMEM_offset_0_alias
	.size		__nv_reservedSMEM_offset_0_alias, 0, 64
	.other		__nv_reservedSMEM_offset_0_alias,@"STO_CUDA_RESERVED_SHARED STV_DEFAULT"
__nv_reservedSMEM_offset_0_alias:
	.zero		0
.nv.shared.reserved.0:
	.zero		64
	.weak		__nv_reservedSMEM_tcgen05_partition
	.type		__nv_reservedSMEM_tcgen05_partition,@object
	.size		__nv_reservedSMEM_tcgen05_partition,(.L_0 - __nv_reservedSMEM_tcgen05_partition)
__nv_reservedSMEM_tcgen05_partition:
	.zero		32
.L_0:


//--------------------- .nv.global                --------------------------
	.section	.nv.global,"aw",@nobits
.nv.global:
	.type		_ZN39_INTERNAL_2c5c63f4_4_k_cu_c69926f7_27624cute1_E,@object
	.size		_ZN39_INTERNAL_2c5c63f4_4_k_cu_c69926f7_27624cute1_E,(_ZN39_INTERNAL_2c5c63f4_4_k_cu_c69926f7_27624cuda3std3__45__cpo6cbeginE - _ZN39_INTERNAL_2c5c63f4_4_k_cu_c69926f7_27624cute1_E)
_ZN39_INTERNAL_2c5c63f4_4_k_cu_c69926f7_27624cute1_E:
	.zero		1
	.type		_ZN39_INTERNAL_2c5c63f4_4_k_cu_c69926f7_27624cuda3std3__45__cpo6cbeginE,@object
	.size		_ZN39_INTERNAL_2c5c63f4_4_k_cu_c69926f7_27624cuda3std3__45__cpo6cbeginE,(_ZN39_INTERNAL_2c5c63f4_4_k_cu_c69926f7_27624cuda3std3__48in_placeE - _ZN39_INTERNAL_2c5c63f4_4_k_cu_c69926f7_27624cuda3std3__45__cpo6cbeginE)
_ZN39_INTERNAL_2c5c63f4_4_k_cu_c69926f7_27624cuda3std3__45__cpo6cbeginE:
	.zero		1
	.type		_ZN39_INTERNAL_2c5c63f4_4_k_cu_c69926f7_27624cuda3std3__48in_placeE,@object
	.size		_ZN39_INTERNAL_2c5c63f4_4_k_cu_c69926f7_27624cuda3std3__48in_placeE,(_ZN39_INTERNAL_2c5c63f4_4_k_cu_c69926f7_27624cuda3std6ranges3__45__cpo9iter_moveE - _ZN39_INTERNAL_2c5c63f4_4_k_cu_c69926f7_27624cuda3std3__48in_placeE)
_ZN39_INTERNAL_2c5c63f4_4_k_cu_c69926f7_27624cuda3std3__48in_placeE:
	.zero		1
	.type		_ZN39_INTERNAL_2c5c63f4_4_k_cu_c69926f7_27624cuda3std6ranges3__45__cpo9iter_moveE,@object
	.size		_ZN39_INTERNAL_2c5c63f4_4_k_cu_c69926f7_27624cuda3std6ranges3__45__cpo9iter_moveE,(_ZN39_INTERNAL_2c5c63f4_4_k_cu_c69926f7_27624cuda3std3__45__cpo5beginE - _ZN39_INTERNAL_2c5c63f4_4_k_cu_c69926f7_27624cuda3std6ranges3__45__cpo9iter_moveE)
_ZN39_INTERNAL_2c5c63f4_4_k_cu_c69926f7_27624cuda3std6ranges3__45__cpo9iter_moveE:
	.zero		1
	.type		_ZN39_INTERNAL_2c5c63f4_4_k_cu_c69926f7_27624cuda3std3__45__cpo5beginE,@object
	.size		_ZN39_INTERNAL_2c5c63f4_4_k_cu_c69926f7_27624cuda3std3__45__cpo5beginE,(_ZN39_INTERNAL_2c5c63f4_4_k_cu_c69926f7_27624cuda3std3__441_GLOBAL__N__2c5c63f4_4_k_cu_c69926f7_27626ignoreE - _ZN39_INTERNAL_2c5c63f4_4_k_cu_c69926f7_27624cuda3std3__45__cpo5beginE)
_ZN39_INTERNAL_2c5c63f4_4_k_cu_c69926f7_27624cuda3std3__45__cpo5beginE:
	.zero		1
	.type		_ZN39_INTERNAL_2c5c63f4_4_k_cu_c69926f7_27624cuda3std3__441_GLOBAL__N__2c5c63f4_4_k_cu_c69926f7_27626ignoreE,@object
	.size		_ZN39_INTERNAL_2c5c63f4_4_k_cu_c69926f7_27624cuda3std3__441_GLOBAL__N__2c5c63f4_4_k_cu_c69926f7_27626ignoreE,(_ZN39_INTERNAL_2c5c63f4_4_k_cu_c69926f7_27624cute7productE - _ZN39_INTERNAL_2c5c63f4_4_k_cu_c69926f7_27624cuda3std3__441_GLOBAL__N__2c5c63f4_4_k_cu_c69926f7_27626ignoreE)
_ZN39_INTERNAL_2c5c63f4_4_k_cu_c69926f7_27624cuda3std3__441_GLOBAL__N__2c5c63f4_4_k_cu_c69926f7_27626ignoreE:
	.zero		1
	.type		_ZN39_INTERNAL_2c5c63f4_4_k_cu_c69926f7_27624cute7productE,@object
	.size		_ZN39_INTERNAL_2c5c63f4_4_k_cu_c69926f7_27624cute7productE,(_ZN39_INTERNAL_2c5c63f4_4_k_cu_c69926f7_27624cuda3std3__45__cpo3endE - _ZN39_INTERNAL_2c5c63f4_4_k_cu_c69926f7_27624cute7productE)
_ZN39_INTERNAL_2c5c63f4_4_k_cu_c69926f7_27624cute7productE:
	.zero		1
	.type		_ZN39_INTERNAL_2c5c63f4_4_k_cu_c69926f7_27624cuda3std3__45__cpo3endE,@object
	.size		_ZN39_INTERNAL_2c5c63f4_4_k_cu_c69926f7_27624cuda3std3__45__cpo3endE,(_ZN39_INTERNAL_2c5c63f4_4_k_cu_c69926f7_27624cuda3std3__419piecewise_constructE - _ZN39_INTERNAL_2c5c63f4_4_k_cu_c69926f7_27624cuda3std3__45__cpo3endE)
_ZN39_INTERNAL_2c5c63f4_4_k_cu_c69926f7_27624cuda3std3__45__cpo3endE:
	.zero		1
	.type		_ZN39_INTERNAL_2c5c63f4_4_k_cu_c69926f7_27624cuda3std3__419piecewise_constructE,@object
	.size		_ZN39_INTERNAL_2c5c63f4_4_k_cu_c69926f7_27624cuda3std3__419piecewise_constructE,(_ZN39_INTERNAL_2c5c63f4_4_k_cu_c69926f7_27624cuda3std3__45__cpo4cendE - _ZN39_INTERNAL_2c5c63f4_4_k_cu_c69926f7_27624cuda3std3__419piecewise_constructE)
_ZN39_INTERNAL_2c5c63f4_4_k_cu_c69926f7_27624cuda3std3__419piecewise_constructE:
	.zero		1
	.type		_ZN39_INTERNAL_2c5c63f4_4_k_cu_c69926f7_27624cuda3std3__45__cpo4cendE,@object
	.size		_ZN39_INTERNAL_2c5c63f4_4_k_cu_c69926f7_27624cuda3std3__45__cpo4cendE,(_ZN39_INTERNAL_2c5c63f4_4_k_cu_c69926f7_27624cuda3std6ranges3__45__cpo4swapE - _ZN39_INTERNAL_2c5c63f4_4_k_cu_c69926f7_27624cuda3std3__45__cpo4cendE)
_ZN39_INTERNAL_2c5c63f4_4_k_cu_c69926f7_27624cuda3std3__45__cpo4cendE:
	.zero		1
	.type		_ZN39_INTERNAL_2c5c63f4_4_k_cu_c69926f7_27624cuda3std6ranges3__45__cpo4swapE,@object
	.size		_ZN39_INTERNAL_2c5c63f4_4_k_cu_c69926f7_27624cuda3std6ranges3__45__cpo4swapE,(.L_10 - _ZN39_INTERNAL_2c5c63f4_4_k_cu_c69926f7_27624cuda3std6ranges3__45__cpo4swapE)
_ZN39_INTERNAL_2c5c63f4_4_k_cu_c69926f7_27624cuda3std6ranges3__45__cpo4swapE:
	.zero		1
.L_10:


//--------------------- .nv.constant0._ZN7cutlass13device_kernelINS_4conv6kernel13ConvUniversalINS1_16ConvProblemShapeILNS1_8OperatorE0ELi2EEENS1_10collective14CollectiveConvINS1_47MainloopSm100TmaUmmaWarpSpecializedImplicitGemmILS5_0ELi16ELi2ELi1ELi2EN4cute5tupleIJNSA_1CILi2EEENSC_ILi1EEESE_EEEEENSB_IJNSC_ILi128EEENSC_ILi64EEENSB_IJNSC_ILi32EEEEEEEEENS_10tfloat32_tESM_NSA_8TiledMMAINSA_8MMA_AtomIJNSA_23SM100_MMA_TF32_2x1SM_SSISM_SM_fLi128ELi64ELNSA_4UMMA5MajorE0ELSR_0ELNSQ_7ScaleInE0ELSS_0EEEEEENSA_6LayoutINSB_IJSE_SE_SE_EEENSB_IJNSC_ILi0EEESX_SX_EEEEENSB_IJNSA_10UnderscoreES10_S10_EEEEENS7_6detail27Sm100ImplicitGemmTileTraitsINSA_25SM100_TMA_2SM_LOAD_IM2COLENSA_14ComposedLayoutINSA_7SwizzleILi3ELi4ELi3EEENSA_18smem_ptr_flag_bitsILi32EEENSV_INSB_IJNSC_ILi8EEESJ_EEENSB_IJSJ_SE_EEEEEEEvEENS14_INSA_18SM100_TMA_2SM_LOADES1F_vEEEENS_8epilogue10collective18CollectiveEpilogueINS1K_23Sm100TmaWarpSpecializedILi3ELi2ELi16ELb1ELb0EEEJNSB_IJSI_SI_SK_EEENSB_IJNSV_ISI_SE_EENSV_INSB_IJNSC_ILi16EEESD_EEENSB_IJSE_SJ_EEEEEEEESM_NSB_IJNSB_IJlllEEESE_SX_EEESM_S1X_NS1K_6fusion15FusionCallbacksIS1O_NS1Y_17LinearCombinationISM_fSM_fLNS_15FloatRoundStyleE2EEES1P_S1V_JEEENSA_5SM1004TMEM4LOAD26SM100_TMEM_LOAD_32dp32b16xENSA_20SM90_TMA_LOAD_IM2COLENS16_INS17_ILi2ELi4ELi3EEES1A_NSV_INSB_IJS1B_S1R_EEENSB_IJS1R_SE_EEEEEEENSA_39AutoVectorizingCopyWithAssumedAlignmentILi128EEENSA_21SM90_TMA_STORE_IM2COLES2D_S2F_S2F_EEEvvEEEEvNT_6ParamsE --------------------------
	.section	.nv.constant0._ZN7cutlass13device_kernelINS_4conv6kernel13ConvUniversalINS1_16ConvProblemShapeILNS1_8OperatorE0ELi2EEENS1_10collective14CollectiveConvINS1_47MainloopSm100TmaUmmaWarpSpecializedImplicitGemmILS5_0ELi16ELi2ELi1ELi2EN4cute5tupleIJNSA_1CILi2EEENSC_ILi1EEESE_EEEEENSB_IJNSC_ILi128EEENSC_ILi64EEENSB_IJNSC_ILi32EEEEEEEEENS_10tfloat32_tESM_NSA_8TiledMMAINSA_8MMA_AtomIJNSA_23SM100_MMA_TF32_2x1SM_SSISM_SM_fLi128ELi64ELNSA_4UMMA5MajorE0ELSR_0ELNSQ_7ScaleInE0ELSS_0EEEEEENSA_6LayoutINSB_IJSE_SE_SE_EEENSB_IJNSC_ILi0EEESX_SX_EEEEENSB_IJNSA_10UnderscoreES10_S10_EEEEENS7_6detail27Sm100ImplicitGemmTileTraitsINSA_25SM100_TMA_2SM_LOAD_IM2COLENSA_14ComposedLayoutINSA_7SwizzleILi3ELi4ELi3EEENSA_18smem_ptr_flag_bitsILi32EEENSV_INSB_IJNSC_ILi8EEESJ_EEENSB_IJSJ_SE_EEEEEEEvEENS14_INSA_18SM100_TMA_2SM_LOADES1F_vEEEENS_8epilogue10collective18CollectiveEpilogueINS1K_23Sm100TmaWarpSpecializedILi3ELi2ELi16ELb1ELb0EEEJNSB_IJSI_SI_SK_EEENSB_IJNSV_ISI_SE_EENSV_INSB_IJNSC_ILi16EEESD_EEENSB_IJSE_SJ_EEEEEEEESM_NSB_IJNSB_IJlllEEESE_SX_EEESM_S1X_NS1K_6fusion15FusionCallbacksIS1O_NS1Y_17LinearCombinationISM_fSM_fLNS_15FloatRoundStyleE2EEES1P_S1V_JEEENSA_5SM1004TMEM4LOAD26SM100_TMEM_LOAD_32dp32b16xENSA_20SM90_TMA_LOAD_IM2COLENS16_INS17_ILi2ELi4ELi3EEES1A_NSV_INSB_IJS1B_S1R_EEENSB_IJS1R_SE_EEEEEEENSA_39AutoVectorizingCopyWithAssumedAlignmentILi128EEENSA_21SM90_TMA_STORE_IM2COLES2D_S2F_S2F_EEEvvEEEEvNT_6ParamsE,"a",@progbits
	.sectionflags	@""
	.align	4
.nv.constant0._ZN7cutlass13device_kernelINS_4conv6kernel13ConvUniversalINS1_16ConvProblemShapeILNS1_8OperatorE0ELi2EEENS1_10collective14CollectiveConvINS1_47MainloopSm100TmaUmmaWarpSpecializedImplicitGemmILS5_0ELi16ELi2ELi1ELi2EN4cute5tupleIJNSA_1CILi2EEENSC_ILi1EEESE_EEEEENSB_IJNSC_ILi128EEENSC_ILi64EEENSB_IJNSC_ILi32EEEEEEEEENS_10tfloat32_tESM_NSA_8TiledMMAINSA_8MMA_AtomIJNSA_23SM100_MMA_TF32_2x1SM_SSISM_SM_fLi128ELi64ELNSA_4UMMA5MajorE0ELSR_0ELNSQ_7ScaleInE0ELSS_0EEEEEENSA_6LayoutINSB_IJSE_SE_SE_EEENSB_IJNSC_ILi0EEESX_SX_EEEEENSB_IJNSA_10UnderscoreES10_S10_EEEEENS7_6detail27Sm100ImplicitGemmTileTraitsINSA_25SM100_TMA_2SM_LOAD_IM2COLENSA_14ComposedLayoutINSA_7SwizzleILi3ELi4ELi3EEENSA_18smem_ptr_flag_bitsILi32EEENSV_INSB_IJNSC_ILi8EEESJ_EEENSB_IJSJ_SE_EEEEEEEvEENS14_INSA_18SM100_TMA_2SM_LOADES1F_vEEEENS_8epilogue10collective18CollectiveEpilogueINS1K_23Sm100TmaWarpSpecializedILi3ELi2ELi16ELb1ELb0EEEJNSB_IJSI_SI_SK_EEENSB_IJNSV_ISI_SE_EENSV_INSB_IJNSC_ILi16EEESD_EEENSB_IJSE_SJ_EEEEEEEESM_NSB_IJNSB_IJlllEEESE_SX_EEESM_S1X_NS1K_6fusion15FusionCallbacksIS1O_NS1Y_17LinearCombinationISM_fSM_fLNS_15FloatRoundStyleE2EEES1P_S1V_JEEENSA_5SM1004TMEM4LOAD26SM100_TMEM_LOAD_32dp32b16xENSA_20SM90_TMA_LOAD_IM2COLENS16_INS17_ILi2ELi4ELi3EEES1A_NSV_INSB_IJS1B_S1R_EEENSB_IJS1R_SE_EEEEEEENSA_39AutoVectorizingCopyWithAssumedAlignmentILi128EEENSA_21SM90_TMA_STORE_IM2COLES2D_S2F_S2F_EEEvvEEEEvNT_6ParamsE:
	.zero		2944


//--------------------- SYMBOLS --------------------------

	.type		.nv.reservedSmem.offset0,@object
	.size		.nv.reservedSmem.offset0,0x4
	.type		.nv.reservedSmem.cap,@object
	.size		.nv.reservedSmem.cap,0x4
	.type		__assertfail,@function
